// auto-generated by cutlass_sweep.gemm — config: {"arch": "sm_100", "cluster_m": 1, "cluster_n": 8, "dtype": "fp16", "dtype_b": "fp16", "layout": "nt", "stages": 0, "tile_k": 128, "tile_m": 64, "tile_n": 64}
#include "cutlass/cutlass.h"
#include "cutlass/gemm/collective/collective_builder.hpp"
#include "cutlass/gemm/device/gemm_universal_adapter.h"
#include "cutlass/gemm/kernel/gemm_universal.hpp"
#include "cutlass/epilogue/collective/collective_builder.hpp"

using ElemA = cutlass::half_t;
using ElemB = cutlass::half_t;
using ElemCD = cutlass::half_t;
using Acc  = float;
using TileShape    = cute::Shape<cute::_64, cute::_64, cute::_128>;
using ClusterShape = cute::Shape<cute::_1, cute::_8, cute::_1>;

using CollectiveEpilogue = typename cutlass::epilogue::collective::CollectiveBuilder<
    cutlass::arch::Sm100, cutlass::arch::OpClassTensorOp,
    TileShape, ClusterShape,
    cutlass::epilogue::collective::EpilogueTileAuto,
    Acc, Acc,
    ElemCD, cutlass::layout::RowMajor, 128 / cutlass::sizeof_bits<ElemCD>::value,
    ElemCD, cutlass::layout::RowMajor, 128 / cutlass::sizeof_bits<ElemCD>::value,
    cutlass::epilogue::collective::EpilogueScheduleAuto
  >::CollectiveOp;

using CollectiveMainloop = typename cutlass::gemm::collective::CollectiveBuilder<
    cutlass::arch::Sm100, cutlass::arch::OpClassTensorOp,
    ElemA, cutlass::layout::RowMajor, 128 / cutlass::sizeof_bits<ElemA>::value,
    ElemB, cutlass::layout::ColumnMajor, 128 / cutlass::sizeof_bits<ElemB>::value,
    Acc,
    TileShape, ClusterShape,
    cutlass::gemm::collective::StageCountAutoCarveout<static_cast<int>(sizeof(typename CollectiveEpilogue::SharedStorage))>,
    cutlass::gemm::collective::KernelScheduleAuto
  >::CollectiveOp;

using GemmKernel = cutlass::gemm::kernel::GemmUniversal<
    cute::Shape<int,int,int,int>,
    CollectiveMainloop,
    CollectiveEpilogue
>;
using Gemm = cutlass::gemm::device::GemmUniversalAdapter<GemmKernel>;

// Force the device kernel symbol into the cubin without needing a host main.
auto* _anchor = &cutlass::device_kernel<GemmKernel>;


// ===== COMPILED SASS (sm_100a) =====

	.target	sm_100a

	.elftype	@"ET_EXEC"


//--------------------- .note.nv.tkinfo           --------------------------
	.section	.note.nv.tkinfo,"",@"SHT_NOTE"
	.sectionflags	@"SHF_NOTE_NV_TKINFO"
	.tkinfo
        /*0018*/ 	.word	0x00000002
        /*0030*/ 	.string	""
        /*0030*/ 	.string	"ptxas"
        /*0030*/ 	.string	"Cuda compilation tools, release 13.0, V13.0.88"
        /*0030*/ 	.string	"Build cuda_13.0.r13.0/compiler.36424714_0"
        /*0030*/ 	.string	"-arch sm_100a -m 64 "



//--------------------- .note.nv.cuinfo           --------------------------
	.section	.note.nv.cuinfo,"",@"SHT_NOTE"
	.sectionflags	@"SHF_NOTE_NV_CUINFO"
        /*0018*/ 	.short	0x0002
        /*001a*/ 	.short	0x0064
        /*001c*/ 	.short	0x0082
	.zero		2


//--------------------- .nv.info                  --------------------------
	.section	.nv.info,"",@"SHT_CUDA_INFO"
	.align	4


	//----- nvinfo : EIATTR_REGCOUNT
	.align		4
        /*0000*/ 	.byte	0x04, 0x2f
        /*0002*/ 	.short	(.L_19 - .L_18)
	.align		4
.L_18:
        /*0004*/ 	.word	index@(_ZN7cutlass13device_kernelINS_4gemm6kernel13GemmUniversalIN4cute5tupleIJiiiiEEENS1_10collective13CollectiveMmaINS1_35MainloopSm100TmaUmmaWarpSpecializedILi6ELi2ELi4ENS5_IJNS4_1CILi1EEENSA_ILi8EEESB_EEEEENS5_IJNSA_ILi64EEESF_NSA_ILi128EEEEEENS_6half_tENS5_IJlSB_lEEESI_SJ_NS4_8TiledMMAINS4_8MMA_AtomIJNS4_20SM100_MMA_F16BF16_SSISI_SI_fLi64ELi64ELNS4_4UMMA5MajorE0ELSO_0ELNSN_7ScaleInE0ELSP_0EEEEEENS4_6LayoutINS5_IJSB_SB_SB_EEENS5_IJNSA_ILi0EEESU_SU_EEEEENS5_IJNS4_10UnderscoreESX_SX_EEEEENS4_23SM90_TMA_LOAD_MULTICASTENS4_14ComposedLayoutINS4_7SwizzleILi3ELi4ELi3EEENS4_18smem_ptr_flag_bitsILi16EEENSS_INS5_IJSC_SF_EEENS5_IJSF_SB_EEEEEEEvNS4_8identityENS4_13SM90_TMA_LOADES19_vS1A_EENS_8epilogue10collective18CollectiveEpilogueINS1D_23Sm100TmaWarpSpecializedILi3ELi2ELi16ELb1ELb0EEEJSH_NS5_IJNSS_ISF_SB_EENSS_INSA_ILi32EEESB_EEEEESI_SJ_SI_SJ_NS1D_6fusion15FusionCallbacksIS1H_NS1M_17LinearCombinationISI_fSI_fLNS_15FloatRoundStyleE2EEESH_S1L_JEEENS4_5SM1004TMEM4LOAD26SM100_TMEM_LOAD_16dp256b4xES1B_NS11_INS12_ILi2ELi4ELi3EEES15_NSS_INS5_IJSC_S1J_EEENS5_IJS1J_SB_EEEEEEENS4_17SM75_U32x4_LDSM_NENS4_14SM90_TMA_STOREES20_NS4_17SM90_U32x4_STSM_NENS4_39AutoVectorizingCopyWithAssumedAlignmentILi128EEEEEEvvEEEEvNT_6ParamsE)
        /*0008*/ 	.word	0x00000045


	//----- nvinfo : EIATTR_FRAME_SIZE
	.align		4
.L_19:
        /*000c*/ 	.byte	0x04, 0x11
        /*000e*/ 	.short	(.L_21 - .L_20)
	.align		4
.L_20:
        /*0010*/ 	.word	index@($__internal_2_$__cuda_sm10x_tcgen05_guardrail_trap_unallocated_columns_being_dealloced)
        /*0014*/ 	.word	0x00000000


	//----- nvinfo : EIATTR_FRAME_SIZE
	.align		4
.L_21:
        /*0018*/ 	.byte	0x04, 0x11
        /*001a*/ 	.short	(.L_23 - .L_22)
	.align		4
.L_22:
        /*001c*/ 	.word	index@($__internal_1_$__cuda_sm10x_tcgen05_guardrail_trap_phase_invalid_during_alloc)
        /*0020*/ 	.word	0x00000000


	//----- nvinfo : EIATTR_FRAME_SIZE
	.align		4
.L_23:
        /*0024*/ 	.byte	0x04, 0x11
        /*0026*/ 	.short	(.L_25 - .L_24)
	.align		4
.L_24:
        /*0028*/ 	.word	index@($__internal_0_$__cuda_sm10x_tcgen05_guardrail_trap_col_being_dealloced_not_returned_by_alloc)
        /*002c*/ 	.word	0x00000000


	//----- nvinfo : EIATTR_FRAME_SIZE
	.align		4
.L_25:
        /*0030*/ 	.byte	0x04, 0x11
        /*0032*/ 	.short	(.L_27 - .L_26)
	.align		4
.L_26:
        /*0034*/ 	.word	index@(_ZN7cutlass13device_kernelINS_4gemm6kernel13GemmUniversalIN4cute5tupleIJiiiiEEENS1_10collective13CollectiveMmaINS1_35MainloopSm100TmaUmmaWarpSpecializedILi6ELi2ELi4ENS5_IJNS4_1CILi1EEENSA_ILi8EEESB_EEEEENS5_IJNSA_ILi64EEESF_NSA_ILi128EEEEEENS_6half_tENS5_IJlSB_lEEESI_SJ_NS4_8TiledMMAINS4_8MMA_AtomIJNS4_20SM100_MMA_F16BF16_SSISI_SI_fLi64ELi64ELNS4_4UMMA5MajorE0ELSO_0ELNSN_7ScaleInE0ELSP_0EEEEEENS4_6LayoutINS5_IJSB_SB_SB_EEENS5_IJNSA_ILi0EEESU_SU_EEEEENS5_IJNS4_10UnderscoreESX_SX_EEEEENS4_23SM90_TMA_LOAD_MULTICASTENS4_14ComposedLayoutINS4_7SwizzleILi3ELi4ELi3EEENS4_18smem_ptr_flag_bitsILi16EEENSS_INS5_IJSC_SF_EEENS5_IJSF_SB_EEEEEEEvNS4_8identityENS4_13SM90_TMA_LOADES19_vS1A_EENS_8epilogue10collective18CollectiveEpilogueINS1D_23Sm100TmaWarpSpecializedILi3ELi2ELi16ELb1ELb0EEEJSH_NS5_IJNSS_ISF_SB_EENSS_INSA_ILi32EEESB_EEEEESI_SJ_SI_SJ_NS1D_6fusion15FusionCallbacksIS1H_NS1M_17LinearCombinationISI_fSI_fLNS_15FloatRoundStyleE2EEESH_S1L_JEEENS4_5SM1004TMEM4LOAD26SM100_TMEM_LOAD_16dp256b4xES1B_NS11_INS12_ILi2ELi4ELi3EEES15_NSS_INS5_IJSC_S1J_EEENS5_IJS1J_SB_EEEEEEENS4_17SM75_U32x4_LDSM_NENS4_14SM90_TMA_STOREES20_NS4_17SM90_U32x4_STSM_NENS4_39AutoVectorizingCopyWithAssumedAlignmentILi128EEEEEEvvEEEEvNT_6ParamsE)
        /*0038*/ 	.word	0x00000000


	//----- nvinfo : EIATTR_MIN_STACK_SIZE
	.align		4
.L_27:
        /*003c*/ 	.byte	0x04, 0x12
        /*003e*/ 	.short	(.L_29 - .L_28)
	.align		4
.L_28:
        /*0040*/ 	.word	index@(_ZN7cutlass13device_kernelINS_4gemm6kernel13GemmUniversalIN4cute5tupleIJiiiiEEENS1_10collective13CollectiveMmaINS1_35MainloopSm100TmaUmmaWarpSpecializedILi6ELi2ELi4ENS5_IJNS4_1CILi1EEENSA_ILi8EEESB_EEEEENS5_IJNSA_ILi64EEESF_NSA_ILi128EEEEEENS_6half_tENS5_IJlSB_lEEESI_SJ_NS4_8TiledMMAINS4_8MMA_AtomIJNS4_20SM100_MMA_F16BF16_SSISI_SI_fLi64ELi64ELNS4_4UMMA5MajorE0ELSO_0ELNSN_7ScaleInE0ELSP_0EEEEEENS4_6LayoutINS5_IJSB_SB_SB_EEENS5_IJNSA_ILi0EEESU_SU_EEEEENS5_IJNS4_10UnderscoreESX_SX_EEEEENS4_23SM90_TMA_LOAD_MULTICASTENS4_14ComposedLayoutINS4_7SwizzleILi3ELi4ELi3EEENS4_18smem_ptr_flag_bitsILi16EEENSS_INS5_IJSC_SF_EEENS5_IJSF_SB_EEEEEEEvNS4_8identityENS4_13SM90_TMA_LOADES19_vS1A_EENS_8epilogue10collective18CollectiveEpilogueINS1D_23Sm100TmaWarpSpecializedILi3ELi2ELi16ELb1ELb0EEEJSH_NS5_IJNSS_ISF_SB_EENSS_INSA_ILi32EEESB_EEEEESI_SJ_SI_SJ_NS1D_6fusion15FusionCallbacksIS1H_NS1M_17LinearCombinationISI_fSI_fLNS_15FloatRoundStyleE2EEESH_S1L_JEEENS4_5SM1004TMEM4LOAD26SM100_TMEM_LOAD_16dp256b4xES1B_NS11_INS12_ILi2ELi4ELi3EEES15_NSS_INS5_IJSC_S1J_EEENS5_IJS1J_SB_EEEEEEENS4_17SM75_U32x4_LDSM_NENS4_14SM90_TMA_STOREES20_NS4_17SM90_U32x4_STSM_NENS4_39AutoVectorizingCopyWithAssumedAlignmentILi128EEEEEEvvEEEEvNT_6ParamsE)
        /*0044*/ 	.word	0x00000000
.L_29:


//--------------------- .nv.compat                --------------------------
	.section	.nv.compat,"",@"SHT_CUDA_COMPAT_INFO"
	.align	4
        /*0000*/ 	.byte	0x02, 0x09, 0x01, 0x00, 0x02, 0x02, 0x02, 0x00, 0x02, 0x05, 0x05, 0x00, 0x03, 0x07, 0x01, 0x01
        /*0010*/ 	.byte	0x02, 0x03, 0x01, 0x00, 0x02, 0x06, 0x01, 0x00, 0x04, 0x0b, 0x08, 0x00, 0x09, 0x00, 0x00, 0x00
        /*0020*/ 	.byte	0x00, 0x00, 0x00, 0x00


//--------------------- .nv.info._ZN7cutlass13device_kernelINS_4gemm6kernel13GemmUniversalIN4cute5tupleIJiiiiEEENS1_10collective13CollectiveMmaINS1_35MainloopSm100TmaUmmaWarpSpecializedILi6ELi2ELi4ENS5_IJNS4_1CILi1EEENSA_ILi8EEESB_EEEEENS5_IJNSA_ILi64EEESF_NSA_ILi128EEEEEENS_6half_tENS5_IJlSB_lEEESI_SJ_NS4_8TiledMMAINS4_8MMA_AtomIJNS4_20SM100_MMA_F16BF16_SSISI_SI_fLi64ELi64ELNS4_4UMMA5MajorE0ELSO_0ELNSN_7ScaleInE0ELSP_0EEEEEENS4_6LayoutINS5_IJSB_SB_SB_EEENS5_IJNSA_ILi0EEESU_SU_EEEEENS5_IJNS4_10UnderscoreESX_SX_EEEEENS4_23SM90_TMA_LOAD_MULTICASTENS4_14ComposedLayoutINS4_7SwizzleILi3ELi4ELi3EEENS4_18smem_ptr_flag_bitsILi16EEENSS_INS5_IJSC_SF_EEENS5_IJSF_SB_EEEEEEEvNS4_8identityENS4_13SM90_TMA_LOADES19_vS1A_EENS_8epilogue10collective18CollectiveEpilogueINS1D_23Sm100TmaWarpSpecializedILi3ELi2ELi16ELb1ELb0EEEJSH_NS5_IJNSS_ISF_SB_EENSS_INSA_ILi32EEESB_EEEEESI_SJ_SI_SJ_NS1D_6fusion15FusionCallbacksIS1H_NS1M_17LinearCombinationISI_fSI_fLNS_15FloatRoundStyleE2EEESH_S1L_JEEENS4_5SM1004TMEM4LOAD26SM100_TMEM_LOAD_16dp256b4xES1B_NS11_INS12_ILi2ELi4ELi3EEES15_NSS_INS5_IJSC_S1J_EEENS5_IJS1J_SB_EEEEEEENS4_17SM75_U32x4_LDSM_NENS4_14SM90_TMA_STOREES20_NS4_17SM90_U32x4_STSM_NENS4_39AutoVectorizingCopyWithAssumedAlignmentILi128EEEEEEvvEEEEvNT_6ParamsE --------------------------
	.section	.nv.info._ZN7cutlass13device_kernelINS_4gemm6kernel13GemmUniversalIN4cute5tupleIJiiiiEEENS1_10collective13CollectiveMmaINS1_35MainloopSm100TmaUmmaWarpSpecializedILi6ELi2ELi4ENS5_IJNS4_1CILi1EEENSA_ILi8EEESB_EEEEENS5_IJNSA_ILi64EEESF_NSA_ILi128EEEEEENS_6half_tENS5_IJlSB_lEEESI_SJ_NS4_8TiledMMAINS4_8MMA_AtomIJNS4_20SM100_MMA_F16BF16_SSISI_SI_fLi64ELi64ELNS4_4UMMA5MajorE0ELSO_0ELNSN_7ScaleInE0ELSP_0EEEEEENS4_6LayoutINS5_IJSB_SB_SB_EEENS5_IJNSA_ILi0EEESU_SU_EEEEENS5_IJNS4_10UnderscoreESX_SX_EEEEENS4_23SM90_TMA_LOAD_MULTICASTENS4_14ComposedLayoutINS4_7SwizzleILi3ELi4ELi3EEENS4_18smem_ptr_flag_bitsILi16EEENSS_INS5_IJSC_SF_EEENS5_IJSF_SB_EEEEEEEvNS4_8identityENS4_13SM90_TMA_LOADES19_vS1A_EENS_8epilogue10collective18CollectiveEpilogueINS1D_23Sm100TmaWarpSpecializedILi3ELi2ELi16ELb1ELb0EEEJSH_NS5_IJNSS_ISF_SB_EENSS_INSA_ILi32EEESB_EEEEESI_SJ_SI_SJ_NS1D_6fusion15FusionCallbacksIS1H_NS1M_17LinearCombinationISI_fSI_fLNS_15FloatRoundStyleE2EEESH_S1L_JEEENS4_5SM1004TMEM4LOAD26SM100_TMEM_LOAD_16dp256b4xES1B_NS11_INS12_ILi2ELi4ELi3EEES15_NSS_INS5_IJSC_S1J_EEENS5_IJS1J_SB_EEEEEEENS4_17SM75_U32x4_LDSM_NENS4_14SM90_TMA_STOREES20_NS4_17SM90_U32x4_STSM_NENS4_39AutoVectorizingCopyWithAssumedAlignmentILi128EEEEEEvvEEEEvNT_6ParamsE,"",@"SHT_CUDA_INFO"
	.sectionflags	@""
	.align	4


	//----- nvinfo : EIATTR_CUDA_API_VERSION
	.align		4
        /*0000*/ 	.byte	0x04, 0x37
        /*0002*/ 	.short	(.L_31 - .L_30)
.L_30:
        /*0004*/ 	.word	0x00000082


	//----- nvinfo : EIATTR_KPARAM_INFO
	.align		4
.L_31:
        /*0008*/ 	.byte	0x04, 0x17
        /*000a*/ 	.short	(.L_33 - .L_32)
.L_32:
        /*000c*/ 	.word	0x00000000
        /*0010*/ 	.short	0x0000
        /*0012*/ 	.short	0x0000
        /*0014*/ 	.byte	0x00, 0xf0, 0x01, 0x20


	//----- nvinfo : EIATTR_AT_ENTRY_FRAGMENTS
	.align		4
.L_33:
        /*0018*/ 	.byte	0x04, 0x4f
        /*001a*/ 	.short	(.L_35 - .L_34)


	//   ....[0]....
.L_34:
        /*001c*/ 	.word	0x00000006


	//----- nvinfo : EIATTR_RESERVED_SMEM_USED
	.align		4
.L_35:
        /*0020*/ 	.byte	0x01, 0x41
	.zero		2


	//----- nvinfo : EIATTR_SPARSE_MMA_MASK
	.align		4
        /*0024*/ 	.byte	0x03, 0x50
        /*0026*/ 	.short	0x0000


	//----- nvinfo : EIATTR_TCGEN05_1CTA_USED
	.align		4
        /*0028*/ 	.byte	0x01, 0x51
	.zero		2


	//----- nvinfo : EIATTR_MAXREG_COUNT
	.align		4
        /*002c*/ 	.byte	0x03, 0x1b
        /*002e*/ 	.short	0x00ff


	//----- nvinfo : EIATTR_NUM_BARRIERS
	.align		4
        /*0030*/ 	.byte	0x02, 0x4c
        /*0032*/ 	.byte	0x07
	.zero		1


	//----- nvinfo : EIATTR_EXTERNS
	.align		4
        /*0034*/ 	.byte	0x04, 0x0f
        /*0036*/ 	.short	(.L_37 - .L_36)


	//   ....[0]....
	.align		4
.L_36:
        /*0038*/ 	.word	index@(__assertfail)


	//----- nvinfo : EIATTR_MERCURY_ISA_VERSION
	.align		4
.L_37:
        /*003c*/ 	.byte	0x03, 0x5f
        /*003e*/ 	.short	0x0101


	//----- nvinfo : EIATTR_INT_WARP_WIDE_INSTR_OFFSETS
	.align		4
        /*0040*/ 	.byte	0x04, 0x31
        /*0042*/ 	.short	(.L_39 - .L_38)


	//   ....[0]....
.L_38:
        /*0044*/ 	.word	0x000042f0


	//   ....[1]....
        /*0048*/ 	.word	0x00004320


	//   ....[2]....
        /*004c*/ 	.word	0x00004340


	//   ....[3]....
        /*0050*/ 	.word	0x00004f10


	//   ....[4]....
        /*0054*/ 	.word	0x00004f90


	//   ....[5]....
        /*0058*/ 	.word	0x00005090


	//   ....[6]....
        /*005c*/ 	.word	0x000051a0


	//----- nvinfo : EIATTR_COOP_GROUP_MASK_REGIDS
	.align		4
.L_39:
        /*0060*/ 	.byte	0x04, 0x29
        /*0062*/ 	.short	(.L_41 - .L_40)


	//   ....[0]....
.L_40:
        /*0064*/ 	.word	0xffffffff


	//   ....[1]....
        /*0068*/ 	.word	0xffffffff


	//   ....[2]....
        /*006c*/ 	.word	0xffffffff


	//   ....[3]....
        /*0070*/ 	.word	0xffffffff


	//   ....[4]....
        /*0074*/ 	.word	0xffffffff


	//   ....[5]....
        /*0078*/ 	.word	0xffffffff


	//   ....[6]....
        /*007c*/ 	.word	0xffffffff


	//   ....[7]....
        /*0080*/ 	.word	0xffffffff


	//   ....[8]....
        /*0084*/ 	.word	0xffffffff


	//   ....[9]....
        /*0088*/ 	.word	0xffffffff


	//   ....[10]....
        /*008c*/ 	.word	0xffffffff


	//   ....[11]....
        /*0090*/ 	.word	0xffffffff


	//   ....[12]....
        /*0094*/ 	.word	0xffffffff


	//   ....[13]....
        /*0098*/ 	.word	0xffffffff


	//----- nvinfo : EIATTR_COOP_GROUP_INSTR_OFFSETS
	.align		4
.L_41:
        /*009c*/ 	.byte	0x04, 0x28
        /*009e*/ 	.short	(.L_43 - .L_42)


	//   ....[0]....
.L_42:
        /*00a0*/ 	.word	0x00000080


	//   ....[1]....
        /*00a4*/ 	.word	0x000004f0


	//   ....[2]....
        /*00a8*/ 	.word	0x000006e0


	//   ....[3]....
        /*00ac*/ 	.word	0x00000860


	//   ....[4]....
        /*00b0*/ 	.word	0x00000960


	//   ....[5]....
        /*00b4*/ 	.word	0x00000ad0


	//   ....[6]....
        /*00b8*/ 	.word	0x00000c70


	//   ....[7]....
        /*00bc*/ 	.word	0x00000e20


	//   ....[8]....
        /*00c0*/ 	.word	0x00002340


	//   ....[9]....
        /*00c4*/ 	.word	0x00003320


	//   ....[10]....
        /*00c8*/ 	.word	0x00003530


	//   ....[11]....
        /*00cc*/ 	.word	0x00003560


	//   ....[12]....
        /*00d0*/ 	.word	0x000041d0


	//   ....[13]....
        /*00d4*/ 	.word	0x00004400


	//----- nvinfo : EIATTR_VRC_CTA_INIT_COUNT
	.align		4
.L_43:
        /*00d8*/ 	.byte	0x02, 0x4a
        /*00da*/ 	.byte	0x80
	.zero		1


	//----- nvinfo : EIATTR_SYSCALL_OFFSETS
	.align		4
        /*00dc*/ 	.byte	0x04, 0x46
        /*00de*/ 	.short	(.L_45 - .L_44)


	//   ....[0]....
.L_44:
        /*00e0*/ 	.word	0x00005ea0


	//   ....[1]....
        /*00e4*/ 	.word	0x00005f90


	//   ....[2]....
        /*00e8*/ 	.word	0x000067d0


	//   ....[3]....
        /*00ec*/ 	.word	0x00007120


	//----- nvinfo : EIATTR_MBARRIER_INSTR_OFFSETS
	.align		4
.L_45:
        /*00f0*/ 	.byte	0x04, 0x39
        /*00f2*/ 	.short	(.L_47 - .L_46)


	//   ....[0]....
.L_46:
        /*00f4*/ 	.word	0x00000610
        /*00f8*/ 	.word	0x000000ff
        /*00fc*/ 	.word	0x00000000
        /*0100*/ 	.short	0x0100
        /*0102*/ 	.byte	0x04
	.zero		1


	//   ....[1]....
        /*0104*/ 	.word	0x00000620
        /*0108*/ 	.word	0x000000ff
        /*010c*/ 	.word	0x00000030
        /*0110*/ 	.short	0x0100
        /*0112*/ 	.byte	0x04
	.zero		1


	//   ....[2]....
        /*0114*/ 	.word	0x00000630
        /*0118*/ 	.word	0x000000ff
        /*011c*/ 	.word	0x00000008
        /*0120*/ 	.short	0x0100
        /*0122*/ 	.byte	0x04
	.zero		1


	//   ....[3]....
        /*0124*/ 	.word	0x00000640
        /*0128*/ 	.word	0x000000ff
        /*012c*/ 	.word	0x00000038
        /*0130*/ 	.short	0x0100
        /*0132*/ 	.byte	0x04
	.zero		1


	//   ....[4]....
        /*0134*/ 	.word	0x00000650
        /*0138*/ 	.word	0x000000ff
        /*013c*/ 	.word	0x00000010
        /*0140*/ 	.short	0x0100
        /*0142*/ 	.byte	0x04
	.zero		1


	//   ....[5]....
        /*0144*/ 	.word	0x00000660
        /*0148*/ 	.word	0x000000ff
        /*014c*/ 	.word	0x00000040
        /*0150*/ 	.short	0x0100
        /*0152*/ 	.byte	0x04
	.zero		1


	//   ....[6]....
        /*0154*/ 	.word	0x00000670
        /*0158*/ 	.word	0x000000ff
        /*015c*/ 	.word	0x00000018
        /*0160*/ 	.short	0x0100
        /*0162*/ 	.byte	0x04
	.zero		1


	//   ....[7]....
        /*0164*/ 	.word	0x00000680
        /*0168*/ 	.word	0x000000ff
        /*016c*/ 	.word	0x00000048
        /*0170*/ 	.short	0x0100
        /*0172*/ 	.byte	0x04
	.zero		1


	//   ....[8]....
        /*0174*/ 	.word	0x00000690
        /*0178*/ 	.word	0x000000ff
        /*017c*/ 	.word	0x00000020
        /*0180*/ 	.short	0x0100
        /*0182*/ 	.byte	0x04
	.zero		1


	//   ....[9]....
        /*0184*/ 	.word	0x000006a0
        /*0188*/ 	.word	0x000000ff
        /*018c*/ 	.word	0x00000050
        /*0190*/ 	.short	0x0100
        /*0192*/ 	.byte	0x04
	.zero		1


	//   ....[10]....
        /*0194*/ 	.word	0x000006b0
        /*0198*/ 	.word	0x000000ff
        /*019c*/ 	.word	0x00000028
        /*01a0*/ 	.short	0x0100
        /*01a2*/ 	.byte	0x04
	.zero		1


	//   ....[11]....
        /*01a4*/ 	.word	0x000006c0
        /*01a8*/ 	.word	0x000000ff
        /*01ac*/ 	.word	0x00000058
        /*01b0*/ 	.short	0x0100
        /*01b2*/ 	.byte	0x04
	.zero		1


	//   ....[12]....
        /*01b4*/ 	.word	0x000007f0
        /*01b8*/ 	.word	0x000000ff
        /*01bc*/ 	.word	0x00000060
        /*01c0*/ 	.short	0x0100
        /*01c2*/ 	.byte	0x04
	.zero		1


	//   ....[13]....
        /*01c4*/ 	.word	0x00000800
        /*01c8*/ 	.word	0x000000ff
        /*01cc*/ 	.word	0x00000078
        /*01d0*/ 	.short	0x0100
        /*01d2*/ 	.byte	0x04
	.zero		1


	//   ....[14]....
        /*01d4*/ 	.word	0x00000810
        /*01d8*/ 	.word	0x000000ff
        /*01dc*/ 	.word	0x00000068
        /*01e0*/ 	.short	0x0100
        /*01e2*/ 	.byte	0x04
	.zero		1


	//   ....[15]....
        /*01e4*/ 	.word	0x00000820
        /*01e8*/ 	.word	0x000000ff
        /*01ec*/ 	.word	0x00000080
        /*01f0*/ 	.short	0x0100
        /*01f2*/ 	.byte	0x04
	.zero		1


	//   ....[16]....
        /*01f4*/ 	.word	0x00000830
        /*01f8*/ 	.word	0x000000ff
        /*01fc*/ 	.word	0x00000070
        /*0200*/ 	.short	0x0100
        /*0202*/ 	.byte	0x04
	.zero		1


	//   ....[17]....
        /*0204*/ 	.word	0x00000840
        /*0208*/ 	.word	0x000000ff
        /*020c*/ 	.word	0x00000088
        /*0210*/ 	.short	0x0100
        /*0212*/ 	.byte	0x04
	.zero		1


	//   ....[18]....
        /*0214*/ 	.word	0x00000930
        /*0218*/ 	.word	0x000000ff
        /*021c*/ 	.word	0x00000090
        /*0220*/ 	.short	0x0100
        /*0222*/ 	.byte	0x06
	.zero		1


	//   ....[19]....
        /*0224*/ 	.word	0x00000940
        /*0228*/ 	.word	0x000000ff
        /*022c*/ 	.word	0x00000098
        /*0230*/ 	.short	0x0100
        /*0232*/ 	.byte	0x06
	.zero		1


	//   ....[20]....
        /*0234*/ 	.word	0x00000a80
        /*0238*/ 	.word	0x000000ff
        /*023c*/ 	.word	0x000000a0
        /*0240*/ 	.short	0x0100
        /*0242*/ 	.byte	0x06
	.zero		1


	//   ....[21]....
        /*0244*/ 	.word	0x00000a90
        /*0248*/ 	.word	0x000000ff
        /*024c*/ 	.word	0x000000b0
        /*0250*/ 	.short	0x0100
        /*0252*/ 	.byte	0x06
	.zero		1


	//   ....[22]....
        /*0254*/ 	.word	0x00000aa0
        /*0258*/ 	.word	0x000000ff
        /*025c*/ 	.word	0x000000a8
        /*0260*/ 	.short	0x0100
        /*0262*/ 	.byte	0x06
	.zero		1


	//   ....[23]....
        /*0264*/ 	.word	0x00000ab0
        /*0268*/ 	.word	0x000000ff
        /*026c*/ 	.word	0x000000b8
        /*0270*/ 	.short	0x0100
        /*0272*/ 	.byte	0x06
	.zero		1


	//   ....[24]....
        /*0274*/ 	.word	0x00000be0
        /*0278*/ 	.word	0x000000ff
        /*027c*/ 	.word	0x000000c0
        /*0280*/ 	.short	0x0100
        /*0282*/ 	.byte	0x04
	.zero		1


	//   ....[25]....
        /*0284*/ 	.word	0x00000bf0
        /*0288*/ 	.word	0x000000ff
        /*028c*/ 	.word	0x000000e0
        /*0290*/ 	.short	0x0100
        /*0292*/ 	.byte	0x04
	.zero		1


	//   ....[26]....
        /*0294*/ 	.word	0x00000c00
        /*0298*/ 	.word	0x000000ff
        /*029c*/ 	.word	0x000000c8
        /*02a0*/ 	.short	0x0100
        /*02a2*/ 	.byte	0x04
	.zero		1


	//   ....[27]....
        /*02a4*/ 	.word	0x00000c10
        /*02a8*/ 	.word	0x000000ff
        /*02ac*/ 	.word	0x000000e8
        /*02b0*/ 	.short	0x0100
        /*02b2*/ 	.byte	0x04
	.zero		1


	//   ....[28]....
        /*02b4*/ 	.word	0x00000c20
        /*02b8*/ 	.word	0x000000ff
        /*02bc*/ 	.word	0x000000d0
        /*02c0*/ 	.short	0x0100
        /*02c2*/ 	.byte	0x04
	.zero		1


	//   ....[29]....
        /*02c4*/ 	.word	0x00000c30
        /*02c8*/ 	.word	0x000000ff
        /*02cc*/ 	.word	0x000000f0
        /*02d0*/ 	.short	0x0100
        /*02d2*/ 	.byte	0x04
	.zero		1


	//   ....[30]....
        /*02d4*/ 	.word	0x00000c40
        /*02d8*/ 	.word	0x000000ff
        /*02dc*/ 	.word	0x000000d8
        /*02e0*/ 	.short	0x0100
        /*02e2*/ 	.byte	0x04
	.zero		1


	//   ....[31]....
        /*02e4*/ 	.word	0x00000c50
        /*02e8*/ 	.word	0x000000ff
        /*02ec*/ 	.word	0x000000f8
        /*02f0*/ 	.short	0x0100
        /*02f2*/ 	.byte	0x04
	.zero		1


	//   ....[32]....
        /*02f4*/ 	.word	0x00000d40
        /*02f8*/ 	.word	0x000000ff
        /*02fc*/ 	.word	0x00000100
        /*0300*/ 	.short	0x0100
        /*0302*/ 	.byte	0x04
	.zero		1


	//   ....[33]....
        /*0304*/ 	.word	0x00000d50
        /*0308*/ 	.word	0x000000ff
        /*030c*/ 	.word	0x00000110
        /*0310*/ 	.short	0x0100
        /*0312*/ 	.byte	0x04
	.zero		1


	//   ....[34]....
        /*0314*/ 	.word	0x00000d60
        /*0318*/ 	.word	0x000000ff
        /*031c*/ 	.word	0x00000108
        /*0320*/ 	.short	0x0100
        /*0322*/ 	.byte	0x04
	.zero		1


	//   ....[35]....
        /*0324*/ 	.word	0x00000d70
        /*0328*/ 	.word	0x000000ff
        /*032c*/ 	.word	0x00000118
        /*0330*/ 	.short	0x0100
        /*0332*/ 	.byte	0x04
	.zero		1


	//   ....[36]....
        /*0334*/ 	.word	0x00001a20
        /*0338*/ 	.word	0x00000000
        /*033c*/ 	.word	0x00000110
        /*0340*/ 	.short	0x010a
        /*0342*/ 	.byte	0xff
	.zero		1


	//   ....[37]....
        /*0344*/ 	.word	0x00001a50
        /*0348*/ 	.word	0x00000000
        /*034c*/ 	.word	0x00000100
        /*0350*/ 	.short	0x0101
        /*0352*/ 	.byte	0xff
	.zero		1


	//   ....[38]....
        /*0354*/ 	.word	0x00001b20
        /*0358*/ 	.word	0x000000ff
        /*035c*/ 	.word	0x00000030
        /*0360*/ 	.short	0x010a
        /*0362*/ 	.byte	0x04
	.zero		1


	//   ....[39]....
        /*0364*/ 	.word	0x00001ba0
        /*0368*/ 	.word	0x000000ff
        /*036c*/ 	.word	0x00000030
        /*0370*/ 	.short	0x010a
        /*0372*/ 	.byte	0x21
	.zero		1


	//   ....[40]....
        /*0374*/ 	.word	0x00001d40
        /*0378*/ 	.word	0x000000ff
        /*037c*/ 	.word	0x00000030
        /*0380*/ 	.short	0x010a
        /*0382*/ 	.byte	0x05
	.zero		1


	//   ....[41]....
        /*0384*/ 	.word	0x00001f30
        /*0388*/ 	.word	0x000000ff
        /*038c*/ 	.word	0x00000098
        /*0390*/ 	.short	0x0101
        /*0392*/ 	.byte	0x15
	.zero		1


	//   ....[42]....
        /*0394*/ 	.word	0x00001f50
        /*0398*/ 	.word	0x000000ff
        /*039c*/ 	.word	0x00000030
        /*03a0*/ 	.short	0x010a
        /*03a2*/ 	.byte	0x04
	.zero		1


	//   ....[43]....
        /*03a4*/ 	.word	0x00001fd0
        /*03a8*/ 	.word	0x000000ff
        /*03ac*/ 	.word	0x00000030
        /*03b0*/ 	.short	0x010a
        /*03b2*/ 	.byte	0x21
	.zero		1


	//   ....[44]....
        /*03b4*/ 	.word	0x00002160
        /*03b8*/ 	.word	0x000000ff
        /*03bc*/ 	.word	0x00000030
        /*03c0*/ 	.short	0x010a
        /*03c2*/ 	.byte	0x05
	.zero		1


	//   ....[45]....
        /*03c4*/ 	.word	0x00002370
        /*03c8*/ 	.word	0x00000003
        /*03cc*/ 	.word	0x000000a0
        /*03d0*/ 	.short	0x010a
        /*03d2*/ 	.byte	0xff
	.zero		1


	//   ....[46]....
        /*03d4*/ 	.word	0x000024c0
        /*03d8*/ 	.word	0x00000000
        /*03dc*/ 	.word	0x00000000
        /*03e0*/ 	.short	0x0101
        /*03e2*/ 	.byte	0xff
	.zero		1


	//   ....[47]....
        /*03e4*/ 	.word	0x00002a80
        /*03e8*/ 	.word	0x000000ff
        /*03ec*/ 	.word	0x00000000
        /*03f0*/ 	.short	0x010a
        /*03f2*/ 	.byte	0x04
	.zero		1


	//   ....[48]....
        /*03f4*/ 	.word	0x00002b10
        /*03f8*/ 	.word	0x000000ff
        /*03fc*/ 	.word	0x00000000
        /*0400*/ 	.short	0x010a
        /*0402*/ 	.byte	0x05
	.zero		1


	//   ....[49]....
        /*0404*/ 	.word	0x00002ba0
        /*0408*/ 	.word	0x000000ff
        /*040c*/ 	.word	0x00000000
        /*0410*/ 	.short	0x010a
        /*0412*/ 	.byte	0x05
	.zero		1


	//   ....[50]....
        /*0414*/ 	.word	0x00002c30
        /*0418*/ 	.word	0x000000ff
        /*041c*/ 	.word	0x00000000
        /*0420*/ 	.short	0x010a
        /*0422*/ 	.byte	0x05
	.zero		1


	//   ....[51]....
        /*0424*/ 	.word	0x00002cc0
        /*0428*/ 	.word	0x000000ff
        /*042c*/ 	.word	0x00000000
        /*0430*/ 	.short	0x010a
        /*0432*/ 	.byte	0x05
	.zero		1


	//   ....[52]....
        /*0434*/ 	.word	0x00002d60
        /*0438*/ 	.word	0x00000000
        /*043c*/ 	.word	0x00000000
        /*0440*/ 	.short	0x010a
        /*0442*/ 	.byte	0xff
	.zero		1


	//   ....[53]....
        /*0444*/ 	.word	0x00002e80
        /*0448*/ 	.word	0x00000002
        /*044c*/ 	.word	0x00000100
        /*0450*/ 	.short	0x010a
        /*0452*/ 	.byte	0xff
	.zero		1


	//   ....[54]....
        /*0454*/ 	.word	0x00002ef0
        /*0458*/ 	.word	0x00000002
        /*045c*/ 	.word	0x00000000
        /*0460*/ 	.short	0x0101
        /*0462*/ 	.byte	0xff
	.zero		1


	//   ....[55]....
        /*0464*/ 	.word	0x00002f10
        /*0468*/ 	.word	0x000000ff
        /*046c*/ 	.word	0x000000b0
        /*0470*/ 	.short	0x010a
        /*0472*/ 	.byte	0x04
	.zero		1


	//   ....[56]....
        /*0474*/ 	.word	0x00003030
        /*0478*/ 	.word	0x00000002
        /*047c*/ 	.word	0x000000a0
        /*0480*/ 	.short	0x010a
        /*0482*/ 	.byte	0xff
	.zero		1


	//   ....[57]....
        /*0484*/ 	.word	0x00003130
        /*0488*/ 	.word	0x00000002
        /*048c*/ 	.word	0x00000000
        /*0490*/ 	.short	0x0101
        /*0492*/ 	.byte	0xff
	.zero		1


	//   ....[58]....
        /*0494*/ 	.word	0x000031c0
        /*0498*/ 	.word	0x000000ff
        /*049c*/ 	.word	0x000000b0
        /*04a0*/ 	.short	0x0106
        /*04a2*/ 	.byte	0x04
	.zero		1


	//   ....[59]....
        /*04a4*/ 	.word	0x000031e0
        /*04a8*/ 	.word	0x000000ff
        /*04ac*/ 	.word	0x000000b0
        /*04b0*/ 	.short	0x010a
        /*04b2*/ 	.byte	0x04
	.zero		1


	//   ....[60]....
        /*04b4*/ 	.word	0x00003270
        /*04b8*/ 	.word	0x000000ff
        /*04bc*/ 	.word	0x000000b0
        /*04c0*/ 	.short	0x0106
        /*04c2*/ 	.byte	0x07
	.zero		1


	//   ....[61]....
        /*04c4*/ 	.word	0x000032b0
        /*04c8*/ 	.word	0x00000000
        /*04cc*/ 	.word	0x000000b0
        /*04d0*/ 	.short	0x010a
        /*04d2*/ 	.byte	0xff
	.zero		1


	//   ....[62]....
        /*04d4*/ 	.word	0x00003880
        /*04d8*/ 	.word	0x00000000
        /*04dc*/ 	.word	0x000000a0
        /*04e0*/ 	.short	0x010a
        /*04e2*/ 	.byte	0xff
	.zero		1


	//   ....[63]....
        /*04e4*/ 	.word	0x00003980
        /*04e8*/ 	.word	0x00000003
        /*04ec*/ 	.word	0x00000000
        /*04f0*/ 	.short	0x0101
        /*04f2*/ 	.byte	0xff
	.zero		1


	//   ....[64]....
        /*04f4*/ 	.word	0x00003990
        /*04f8*/ 	.word	0x000000ff
        /*04fc*/ 	.word	0x00000000
        /*0500*/ 	.short	0x010a
        /*0502*/ 	.byte	0x04
	.zero		1


	//   ....[65]....
        /*0504*/ 	.word	0x00003a10
        /*0508*/ 	.word	0x000000ff
        /*050c*/ 	.word	0x000000e0
        /*0510*/ 	.short	0x010a
        /*0512*/ 	.byte	0x2e
	.zero		1


	//   ....[66]....
        /*0514*/ 	.word	0x00003af0
        /*0518*/ 	.word	0x000000ff
        /*051c*/ 	.word	0x00000000
        /*0520*/ 	.short	0x010a
        /*0522*/ 	.byte	0x07
	.zero		1


	//   ....[67]....
        /*0524*/ 	.word	0x00003c30
        /*0528*/ 	.word	0x000000ff
        /*052c*/ 	.word	0x00000000
        /*0530*/ 	.short	0x010a
        /*0532*/ 	.byte	0x04
	.zero		1


	//   ....[68]....
        /*0534*/ 	.word	0x00004000
        /*0538*/ 	.word	0x000000ff
        /*053c*/ 	.word	0x00000000
        /*0540*/ 	.short	0x010a
        /*0542*/ 	.byte	0x04
	.zero		1


	//   ....[69]....
        /*0544*/ 	.word	0x00004090
        /*0548*/ 	.word	0x000000ff
        /*054c*/ 	.word	0x00000000
        /*0550*/ 	.short	0x010a
        /*0552*/ 	.byte	0x05
	.zero		1


	//   ....[70]....
        /*0554*/ 	.word	0x00004120
        /*0558*/ 	.word	0x000000ff
        /*055c*/ 	.word	0x00000000
        /*0560*/ 	.short	0x010a
        /*0562*/ 	.byte	0x05
	.zero		1


	//   ....[71]....
        /*0564*/ 	.word	0x000041b0
        /*0568*/ 	.word	0x000000ff
        /*056c*/ 	.word	0x00000000
        /*0570*/ 	.short	0x010a
        /*0572*/ 	.byte	0x04
	.zero		1


	//   ....[72]....
        /*0574*/ 	.word	0x00004640
        /*0578*/ 	.word	0x0000000c
        /*057c*/ 	.word	0x000000a0
        /*0580*/ 	.short	0x010a
        /*0582*/ 	.byte	0xff
	.zero		1


	//   ....[73]....
        /*0584*/ 	.word	0x000047b0
        /*0588*/ 	.word	0x00000000
        /*058c*/ 	.word	0x00000000
        /*0590*/ 	.short	0x0101
        /*0592*/ 	.byte	0xff
	.zero		1


	//   ....[74]....
        /*0594*/ 	.word	0x00004c30
        /*0598*/ 	.word	0x000000ff
        /*059c*/ 	.word	0x00000098
        /*05a0*/ 	.short	0x010a
        /*05a2*/ 	.byte	0x18
	.zero		1


	//   ....[75]....
        /*05a4*/ 	.word	0x00004df0
        /*05a8*/ 	.word	0x000000ff
        /*05ac*/ 	.word	0x00000078
        /*05b0*/ 	.short	0x010a
        /*05b2*/ 	.byte	0x04
	.zero		1


	//   ....[76]....
        /*05b4*/ 	.word	0x00004fc0
        /*05b8*/ 	.word	0x000000ff
        /*05bc*/ 	.word	0x00000060
        /*05c0*/ 	.short	0x010b
        /*05c2*/ 	.byte	0x04
	.zero		1


	//   ....[77]....
        /*05c4*/ 	.word	0x00004fd0
        /*05c8*/ 	.word	0x000000ff
        /*05cc*/ 	.word	0x00000000
        /*05d0*/ 	.short	0x0101
        /*05d2*/ 	.byte	0x14
	.zero		1


	//   ....[78]....
        /*05d4*/ 	.word	0x00004fe0
        /*05d8*/ 	.word	0x000000ff
        /*05dc*/ 	.word	0x00000078
        /*05e0*/ 	.short	0x010a
        /*05e2*/ 	.byte	0x05
	.zero		1


	//   ....[79]....
        /*05e4*/ 	.word	0x000051d0
        /*05e8*/ 	.word	0x000000ff
        /*05ec*/ 	.word	0x00000060
        /*05f0*/ 	.short	0x010b
        /*05f2*/ 	.byte	0x05
	.zero		1


	//   ....[80]....
        /*05f4*/ 	.word	0x000051e0
        /*05f8*/ 	.word	0x000000ff
        /*05fc*/ 	.word	0x00000000
        /*0600*/ 	.short	0x0101
        /*0602*/ 	.byte	0x04
	.zero		1


	//   ....[81]....
        /*0604*/ 	.word	0x00005280
        /*0608*/ 	.word	0x000000ff
        /*060c*/ 	.word	0x00000000
        /*0610*/ 	.short	0x010a
        /*0612*/ 	.byte	0x04
	.zero		1


	//   ....[82]....
        /*0614*/ 	.word	0x00005310
        /*0618*/ 	.word	0x000000ff
        /*061c*/ 	.word	0x00000000
        /*0620*/ 	.short	0x010a
        /*0622*/ 	.byte	0x05
	.zero		1


	//   ....[83]....
        /*0624*/ 	.word	0x000053b0
        /*0628*/ 	.word	0x00000000
        /*062c*/ 	.word	0x00000000
        /*0630*/ 	.short	0x010a
        /*0632*/ 	.byte	0xff
	.zero		1


	//   ....[84]....
        /*0634*/ 	.word	0x00005710
        /*0638*/ 	.word	0x00000000
        /*063c*/ 	.word	0x000000a0
        /*0640*/ 	.short	0x010a
        /*0642*/ 	.byte	0xff
	.zero		1


	//   ....[85]....
        /*0644*/ 	.word	0x000057e0
        /*0648*/ 	.word	0x00000000
        /*064c*/ 	.word	0x00000000
        /*0650*/ 	.short	0x0101
        /*0652*/ 	.byte	0xff
	.zero		1


	//   ....[86]....
        /*0654*/ 	.word	0x000063f0
        /*0658*/ 	.word	0x00000002
        /*065c*/ 	.word	0x00000060
        /*0660*/ 	.short	0x010a
        /*0662*/ 	.byte	0xff
	.zero		1


	//   ....[87]....
        /*0664*/ 	.word	0x00006430
        /*0668*/ 	.word	0x0000001b
        /*066c*/ 	.word	0x000000c0
        /*0670*/ 	.short	0x010a
        /*0672*/ 	.byte	0xff
	.zero		1


	//   ....[88]....
        /*0674*/ 	.word	0x00006520
        /*0678*/ 	.word	0x00000002
        /*067c*/ 	.word	0x00000060
        /*0680*/ 	.short	0x010a
        /*0682*/ 	.byte	0xff
	.zero		1


	//   ....[89]....
        /*0684*/ 	.word	0x000066b0
        /*0688*/ 	.word	0x0000001b
        /*068c*/ 	.word	0x000000c0
        /*0690*/ 	.short	0x010a
        /*0692*/ 	.byte	0xff
	.zero		1


	//   ....[90]....
        /*0694*/ 	.word	0x00006e80
        /*0698*/ 	.word	0x00000000
        /*069c*/ 	.word	0x00000000
        /*06a0*/ 	.short	0x0101
        /*06a2*/ 	.byte	0xff
	.zero		1


	//   ....[91]....
        /*06a4*/ 	.word	0x00006e90
        /*06a8*/ 	.word	0x00000002
        /*06ac*/ 	.word	0x00000060
        /*06b0*/ 	.short	0x010a
        /*06b2*/ 	.byte	0xff
	.zero		1


	//   ....[92]....
        /*06b4*/ 	.word	0x00006f50
        /*06b8*/ 	.word	0x00000002
        /*06bc*/ 	.word	0x00000060
        /*06c0*/ 	.short	0x010a
        /*06c2*/ 	.byte	0xff
	.zero		1


	//   ....[93]....
        /*06c4*/ 	.word	0x00007300
        /*06c8*/ 	.word	0x000000ff
        /*06cc*/ 	.word	0x00000000
        /*06d0*/ 	.short	0x0101
        /*06d2*/ 	.byte	0x04
	.zero		1


	//   ....[94]....
        /*06d4*/ 	.word	0x00007850
        /*06d8*/ 	.word	0x00000000
        /*06dc*/ 	.word	0x00000000
        /*06e0*/ 	.short	0x0101
        /*06e2*/ 	.byte	0xff
	.zero		1


	//   ....[95]....
        /*06e4*/ 	.word	0x00007b00
        /*06e8*/ 	.word	0x000000ff
        /*06ec*/ 	.word	0x00000000
        /*06f0*/ 	.short	0x0101
        /*06f2*/ 	.byte	0x04
	.zero		1


	//   ....[96]....
        /*06f4*/ 	.word	0x00007b20
        /*06f8*/ 	.word	0x00000000
        /*06fc*/ 	.word	0x00000110
        /*0700*/ 	.short	0x010a
        /*0702*/ 	.byte	0xff
	.zero		1


	//   ....[97]....
        /*0704*/ 	.word	0x00007b80
        /*0708*/ 	.word	0x00000000
        /*070c*/ 	.word	0x00000030
        /*0710*/ 	.short	0x010a
        /*0712*/ 	.byte	0xff
	.zero		1


	//   ....[98]....
        /*0714*/ 	.word	0x00007be0
        /*0718*/ 	.word	0x00000000
        /*071c*/ 	.word	0x00000030
        /*0720*/ 	.short	0x010a
        /*0722*/ 	.byte	0xff
	.zero		1


	//   ....[99]....
        /*0724*/ 	.word	0x00007c30
        /*0728*/ 	.word	0x00000003
        /*072c*/ 	.word	0x000000a0
        /*0730*/ 	.short	0x010a
        /*0732*/ 	.byte	0xff
	.zero		1


	//   ....[100]....
        /*0734*/ 	.word	0x00007c90
        /*0738*/ 	.word	0x00000000
        /*073c*/ 	.word	0x00000000
        /*0740*/ 	.short	0x010a
        /*0742*/ 	.byte	0xff
	.zero		1


	//   ....[101]....
        /*0744*/ 	.word	0x00007cf0
        /*0748*/ 	.word	0x00000000
        /*074c*/ 	.word	0x00000000
        /*0750*/ 	.short	0x010a
        /*0752*/ 	.byte	0xff
	.zero		1


	//   ....[102]....
        /*0754*/ 	.word	0x00007d50
        /*0758*/ 	.word	0x00000000
        /*075c*/ 	.word	0x00000000
        /*0760*/ 	.short	0x010a
        /*0762*/ 	.byte	0xff
	.zero		1


	//   ....[103]....
        /*0764*/ 	.word	0x00007db0
        /*0768*/ 	.word	0x00000000
        /*076c*/ 	.word	0x00000000
        /*0770*/ 	.short	0x010a
        /*0772*/ 	.byte	0xff
	.zero		1


	//   ....[104]....
        /*0774*/ 	.word	0x00007e10
        /*0778*/ 	.word	0x00000000
        /*077c*/ 	.word	0x00000000
        /*0780*/ 	.short	0x010a
        /*0782*/ 	.byte	0xff
	.zero		1


	//   ....[105]....
        /*0784*/ 	.word	0x00007e60
        /*0788*/ 	.word	0x00000002
        /*078c*/ 	.word	0x00000100
        /*0790*/ 	.short	0x010a
        /*0792*/ 	.byte	0xff
	.zero		1


	//   ....[106]....
        /*0794*/ 	.word	0x00007ec0
        /*0798*/ 	.word	0x00000002
        /*079c*/ 	.word	0x000000b0
        /*07a0*/ 	.short	0x010a
        /*07a2*/ 	.byte	0xff
	.zero		1


	//   ....[107]....
        /*07a4*/ 	.word	0x00007f10
        /*07a8*/ 	.word	0x00000002
        /*07ac*/ 	.word	0x000000a0
        /*07b0*/ 	.short	0x010a
        /*07b2*/ 	.byte	0xff
	.zero		1


	//   ....[108]....
        /*07b4*/ 	.word	0x00007f70
        /*07b8*/ 	.word	0x00000000
        /*07bc*/ 	.word	0x000000b0
        /*07c0*/ 	.short	0x010a
        /*07c2*/ 	.byte	0xff
	.zero		1


	//   ....[109]....
        /*07c4*/ 	.word	0x00007fc0
        /*07c8*/ 	.word	0x00000000
        /*07cc*/ 	.word	0x000000a0
        /*07d0*/ 	.short	0x010a
        /*07d2*/ 	.byte	0xff
	.zero		1


	//   ....[110]....
        /*07d4*/ 	.word	0x00008020
        /*07d8*/ 	.word	0x00000002
        /*07dc*/ 	.word	0x000000e0
        /*07e0*/ 	.short	0x010a
        /*07e2*/ 	.byte	0xff
	.zero		1


	//   ....[111]....
        /*07e4*/ 	.word	0x00008080
        /*07e8*/ 	.word	0x00000000
        /*07ec*/ 	.word	0x00000000
        /*07f0*/ 	.short	0x010a
        /*07f2*/ 	.byte	0xff
	.zero		1


	//   ....[112]....
        /*07f4*/ 	.word	0x000080e0
        /*07f8*/ 	.word	0x00000000
        /*07fc*/ 	.word	0x00000000
        /*0800*/ 	.short	0x010a
        /*0802*/ 	.byte	0xff
	.zero		1


	//   ....[113]....
        /*0804*/ 	.word	0x00008140
        /*0808*/ 	.word	0x00000000
        /*080c*/ 	.word	0x00000000
        /*0810*/ 	.short	0x010a
        /*0812*/ 	.byte	0xff
	.zero		1


	//   ....[114]....
        /*0814*/ 	.word	0x000081a0
        /*0818*/ 	.word	0x00000000
        /*081c*/ 	.word	0x00000000
        /*0820*/ 	.short	0x010a
        /*0822*/ 	.byte	0xff
	.zero		1


	//   ....[115]....
        /*0824*/ 	.word	0x00008200
        /*0828*/ 	.word	0x00000000
        /*082c*/ 	.word	0x00000000
        /*0830*/ 	.short	0x010a
        /*0832*/ 	.byte	0xff
	.zero		1


	//   ....[116]....
        /*0834*/ 	.word	0x00008250
        /*0838*/ 	.word	0x0000000c
        /*083c*/ 	.word	0x000000a0
        /*0840*/ 	.short	0x010a
        /*0842*/ 	.byte	0xff
	.zero		1


	//   ....[117]....
        /*0844*/ 	.word	0x000082b0
        /*0848*/ 	.word	0x00000000
        /*084c*/ 	.word	0x00000098
        /*0850*/ 	.short	0x010a
        /*0852*/ 	.byte	0xff
	.zero		1


	//   ....[118]....
        /*0854*/ 	.word	0x00008310
        /*0858*/ 	.word	0x00000000
        /*085c*/ 	.word	0x00000078
        /*0860*/ 	.short	0x010a
        /*0862*/ 	.byte	0xff
	.zero		1


	//   ....[119]....
        /*0864*/ 	.word	0x00008370
        /*0868*/ 	.word	0x00000006
        /*086c*/ 	.word	0x00000078
        /*0870*/ 	.short	0x010a
        /*0872*/ 	.byte	0xff
	.zero		1


	//   ....[120]....
        /*0874*/ 	.word	0x000083d0
        /*0878*/ 	.word	0x00000000
        /*087c*/ 	.word	0x00000000
        /*0880*/ 	.short	0x010a
        /*0882*/ 	.byte	0xff
	.zero		1


	//   ....[121]....
        /*0884*/ 	.word	0x00008430
        /*0888*/ 	.word	0x00000000
        /*088c*/ 	.word	0x00000000
        /*0890*/ 	.short	0x010a
        /*0892*/ 	.byte	0xff
	.zero		1


	//   ....[122]....
        /*0894*/ 	.word	0x00008480
        /*0898*/ 	.word	0x00000000
        /*089c*/ 	.word	0x000000a0
        /*08a0*/ 	.short	0x010a
        /*08a2*/ 	.byte	0xff
	.zero		1


	//   ....[123]....
        /*08a4*/ 	.word	0x000084d0
        /*08a8*/ 	.word	0x00000002
        /*08ac*/ 	.word	0x00000060
        /*08b0*/ 	.short	0x010a
        /*08b2*/ 	.byte	0xff
	.zero		1


	//   ....[124]....
        /*08b4*/ 	.word	0x00008520
        /*08b8*/ 	.word	0x0000001b
        /*08bc*/ 	.word	0x000000c0
        /*08c0*/ 	.short	0x010a
        /*08c2*/ 	.byte	0xff
	.zero		1


	//   ....[125]....
        /*08c4*/ 	.word	0x00008570
        /*08c8*/ 	.word	0x00000002
        /*08cc*/ 	.word	0x00000060
        /*08d0*/ 	.short	0x010a
        /*08d2*/ 	.byte	0xff
	.zero		1


	//----- nvinfo : EIATTR_NUM_MBARRIERS
	.align		4
.L_47:
        /*08d4*/ 	.byte	0x03, 0x38
        /*08d6*/ 	.short	0x0024


	//----- nvinfo : EIATTR_EXIT_INSTR_OFFSETS
	.align		4
        /*08d8*/ 	.byte	0x04, 0x1c
        /*08da*/ 	.short	(.L_49 - .L_48)


	//   ....[0]....
.L_48:
        /*08dc*/ 	.word	0x00002d90


	//   ....[1]....
        /*08e0*/ 	.word	0x00003280


	//   ....[2]....
        /*08e4*/ 	.word	0x000032e0


	//   ....[3]....
        /*08e8*/ 	.word	0x00004410


	//   ....[4]....
        /*08ec*/ 	.word	0x000053e0


	//   ....[5]....
        /*08f0*/ 	.word	0x00005420


	//   ....[6]....
        /*08f4*/ 	.word	0x000079f0


	//   ....[7]....
        /*08f8*/ 	.word	0x00007a70


	//   ....[8]....
        /*08fc*/ 	.word	0x00007aa0


	//   ....[9]....
        /*0900*/ 	.word	0x00007b10


	//----- nvinfo : EIATTR_MAX_THREADS
	.align		4
.L_49:
        /*0904*/ 	.byte	0x04, 0x05
        /*0906*/ 	.short	(.L_51 - .L_50)
.L_50:
        /*0908*/ 	.word	0x00000100
        /*090c*/ 	.word	0x00000001
        /*0910*/ 	.word	0x00000001


	//----- nvinfo : EIATTR_CRS_STACK_SIZE
	.align		4
.L_51:
        /*0914*/ 	.byte	0x04, 0x1e
        /*0916*/ 	.short	(.L_53 - .L_52)
.L_52:
        /*0918*/ 	.word	0x00000000


	//----- nvinfo : EIATTR_CBANK_PARAM_SIZE
	.align		4
.L_53:
        /*091c*/ 	.byte	0x03, 0x19
        /*091e*/ 	.short	0x0800


	//----- nvinfo : EIATTR_PARAM_CBANK
	.align		4
        /*0920*/ 	.byte	0x04, 0x0a
        /*0922*/ 	.short	(.L_55 - .L_54)
	.align		4
.L_54:
        /*0924*/ 	.word	index@(.nv.constant0._ZN7cutlass13device_kernelINS_4gemm6kernel13GemmUniversalIN4cute5tupleIJiiiiEEENS1_10collective13CollectiveMmaINS1_35MainloopSm100TmaUmmaWarpSpecializedILi6ELi2ELi4ENS5_IJNS4_1CILi1EEENSA_ILi8EEESB_EEEEENS5_IJNSA_ILi64EEESF_NSA_ILi128EEEEEENS_6half_tENS5_IJlSB_lEEESI_SJ_NS4_8TiledMMAINS4_8MMA_AtomIJNS4_20SM100_MMA_F16BF16_SSISI_SI_fLi64ELi64ELNS4_4UMMA5MajorE0ELSO_0ELNSN_7ScaleInE0ELSP_0EEEEEENS4_6LayoutINS5_IJSB_SB_SB_EEENS5_IJNSA_ILi0EEESU_SU_EEEEENS5_IJNS4_10UnderscoreESX_SX_EEEEENS4_23SM90_TMA_LOAD_MULTICASTENS4_14ComposedLayoutINS4_7SwizzleILi3ELi4ELi3EEENS4_18smem_ptr_flag_bitsILi16EEENSS_INS5_IJSC_SF_EEENS5_IJSF_SB_EEEEEEEvNS4_8identityENS4_13SM90_TMA_LOADES19_vS1A_EENS_8epilogue10collective18CollectiveEpilogueINS1D_23Sm100TmaWarpSpecializedILi3ELi2ELi16ELb1ELb0EEEJSH_NS5_IJNSS_ISF_SB_EENSS_INSA_ILi32EEESB_EEEEESI_SJ_SI_SJ_NS1D_6fusion15FusionCallbacksIS1H_NS1M_17LinearCombinationISI_fSI_fLNS_15FloatRoundStyleE2EEESH_S1L_JEEENS4_5SM1004TMEM4LOAD26SM100_TMEM_LOAD_16dp256b4xES1B_NS11_INS12_ILi2ELi4ELi3EEES15_NSS_INS5_IJSC_S1J_EEENS5_IJS1J_SB_EEEEEEENS4_17SM75_U32x4_LDSM_NENS4_14SM90_TMA_STOREES20_NS4_17SM90_U32x4_STSM_NENS4_39AutoVectorizingCopyWithAssumedAlignmentILi128EEEEEEvvEEEEvNT_6ParamsE)
        /*0928*/ 	.short	0x0380
        /*092a*/ 	.short	0x0800


	//----- nvinfo : EIATTR_SW_WAR
	.align		4
.L_55:
        /*092c*/ 	.byte	0x04, 0x36
        /*092e*/ 	.short	(.L_57 - .L_56)
.L_56:
        /*0930*/ 	.word	0x00000008
.L_57:


//--------------------- .nv.callgraph             --------------------------
	.section	.nv.callgraph,"",@"SHT_CUDA_CALLGRAPH"
	.align	4
	.sectionentsize	8
	.align		4
        /*0000*/ 	.word	0x00000000
	.align		4
        /*0004*/ 	.word	0xffffffff
	.align		4
        /*0008*/ 	.word	index@(_ZN7cutlass13device_kernelINS_4gemm6kernel13GemmUniversalIN4cute5tupleIJiiiiEEENS1_10collective13CollectiveMmaINS1_35MainloopSm100TmaUmmaWarpSpecializedILi6ELi2ELi4ENS5_IJNS4_1CILi1EEENSA_ILi8EEESB_EEEEENS5_IJNSA_ILi64EEESF_NSA_ILi128EEEEEENS_6half_tENS5_IJlSB_lEEESI_SJ_NS4_8TiledMMAINS4_8MMA_AtomIJNS4_20SM100_MMA_F16BF16_SSISI_SI_fLi64ELi64ELNS4_4UMMA5MajorE0ELSO_0ELNSN_7ScaleInE0ELSP_0EEEEEENS4_6LayoutINS5_IJSB_SB_SB_EEENS5_IJNSA_ILi0EEESU_SU_EEEEENS5_IJNS4_10UnderscoreESX_SX_EEEEENS4_23SM90_TMA_LOAD_MULTICASTENS4_14ComposedLayoutINS4_7SwizzleILi3ELi4ELi3EEENS4_18smem_ptr_flag_bitsILi16EEENSS_INS5_IJSC_SF_EEENS5_IJSF_SB_EEEEEEEvNS4_8identityENS4_13SM90_TMA_LOADES19_vS1A_EENS_8epilogue10collective18CollectiveEpilogueINS1D_23Sm100TmaWarpSpecializedILi3ELi2ELi16ELb1ELb0EEEJSH_NS5_IJNSS_ISF_SB_EENSS_INSA_ILi32EEESB_EEEEESI_SJ_SI_SJ_NS1D_6fusion15FusionCallbacksIS1H_NS1M_17LinearCombinationISI_fSI_fLNS_15FloatRoundStyleE2EEESH_S1L_JEEENS4_5SM1004TMEM4LOAD26SM100_TMEM_LOAD_16dp256b4xES1B_NS11_INS12_ILi2ELi4ELi3EEES15_NSS_INS5_IJSC_S1J_EEENS5_IJS1J_SB_EEEEEEENS4_17SM75_U32x4_LDSM_NENS4_14SM90_TMA_STOREES20_NS4_17SM90_U32x4_STSM_NENS4_39AutoVectorizingCopyWithAssumedAlignmentILi128EEEEEEvvEEEEvNT_6ParamsE)
	.align		4
        /*000c*/ 	.word	index@(__assertfail)
	.align		4
        /*0010*/ 	.word	0x00000000
	.align		4
        /*0014*/ 	.word	0xfffffffe
	.align		4
        /*0018*/ 	.word	0x00000000
	.align		4
        /*001c*/ 	.word	0xfffffffd
	.align		4
        /*0020*/ 	.word	0x00000000
	.align		4
        /*0024*/ 	.word	0xfffffffc


//--------------------- .nv.constant4             --------------------------
	.section	.nv.constant4,"a",@progbits
	.align	8
	.align		8
.nv.constant4:
        /*0000*/ 	.dword	__assertfail
	.align		8
        /*0008*/ 	.dword	__unnamed_1
	.align		8
        /*0010*/ 	.dword	__unnamed_2
	.align		8
        /*0018*/ 	.dword	_ZN40_INTERNAL_b422b18e_4_k_cu_7df2f317_214004cuda3std3__45__cpo5beginE
	.align		8
        /*0020*/ 	.dword	_ZN40_INTERNAL_b422b18e_4_k_cu_7df2f317_214004cuda3std3__45__cpo3endE
	.align		8
        /*0028*/ 	.dword	_ZN40_INTERNAL_b422b18e_4_k_cu_7df2f317_214004cuda3std3__45__cpo6cbeginE
	.align		8
        /*0030*/ 	.dword	_ZN40_INTERNAL_b422b18e_4_k_cu_7df2f317_214004cuda3std3__45__cpo4cendE
	.align		8
        /*0038*/ 	.dword	_ZN40_INTERNAL_b422b18e_4_k_cu_7df2f317_214004cuda3std3__442_GLOBAL__N__b422b18e_4_k_cu_7df2f317_214006ignoreE
	.align		8
        /*0040*/ 	.dword	_ZN40_INTERNAL_b422b18e_4_k_cu_7df2f317_214004cuda3std3__419piecewise_constructE
	.align		8
        /*0048*/ 	.dword	_ZN40_INTERNAL_b422b18e_4_k_cu_7df2f317_214004cuda3std3__48in_placeE
	.align		8
        /*0050*/ 	.dword	_ZN40_INTERNAL_b422b18e_4_k_cu_7df2f317_214004cuda3std6ranges3__45__cpo4swapE
	.align		8
        /*0058*/ 	.dword	_ZN40_INTERNAL_b422b18e_4_k_cu_7df2f317_214004cuda3std6ranges3__45__cpo9iter_moveE
	.align		8
        /*0060*/ 	.dword	_ZN40_INTERNAL_b422b18e_4_k_cu_7df2f317_214004cute7productE
	.align		8
        /*0068*/ 	.dword	_ZN40_INTERNAL_b422b18e_4_k_cu_7df2f317_214004cute1_E
	.align		8
        /*0070*/ 	.dword	$str$25
	.align		8
        /*0078*/ 	.dword	$str$26
	.align		8
        /*0080*/ 	.dword	$str$27
	.align		8
        /*0088*/ 	.dword	$str$28


//--------------------- .text._ZN7cutlass13device_kernelINS_4gemm6kernel13GemmUniversalIN4cute5tupleIJiiiiEEENS1_10collective13CollectiveMmaINS1_35MainloopSm100TmaUmmaWarpSpecializedILi6ELi2ELi4ENS5_IJNS4_1CILi1EEENSA_ILi8EEESB_EEEEENS5_IJNSA_ILi64EEESF_NSA_ILi128EEEEEENS_6half_tENS5_IJlSB_lEEESI_SJ_NS4_8TiledMMAINS4_8MMA_AtomIJNS4_20SM100_MMA_F16BF16_SSISI_SI_fLi64ELi64ELNS4_4UMMA5MajorE0ELSO_0ELNSN_7ScaleInE0ELSP_0EEEEEENS4_6LayoutINS5_IJSB_SB_SB_EEENS5_IJNSA_ILi0EEESU_SU_EEEEENS5_IJNS4_10UnderscoreESX_SX_EEEEENS4_23SM90_TMA_LOAD_MULTICASTENS4_14ComposedLayoutINS4_7SwizzleILi3ELi4ELi3EEENS4_18smem_ptr_flag_bitsILi16EEENSS_INS5_IJSC_SF_EEENS5_IJSF_SB_EEEEEEEvNS4_8identityENS4_13SM90_TMA_LOADES19_vS1A_EENS_8epilogue10collective18CollectiveEpilogueINS1D_23Sm100TmaWarpSpecializedILi3ELi2ELi16ELb1ELb0EEEJSH_NS5_IJNSS_ISF_SB_EENSS_INSA_ILi32EEESB_EEEEESI_SJ_SI_SJ_NS1D_6fusion15FusionCallbacksIS1H_NS1M_17LinearCombinationISI_fSI_fLNS_15FloatRoundStyleE2EEESH_S1L_JEEENS4_5SM1004TMEM4LOAD26SM100_TMEM_LOAD_16dp256b4xES1B_NS11_INS12_ILi2ELi4ELi3EEES15_NSS_INS5_IJSC_S1J_EEENS5_IJS1J_SB_EEEEEEENS4_17SM75_U32x4_LDSM_NENS4_14SM90_TMA_STOREES20_NS4_17SM90_U32x4_STSM_NENS4_39AutoVectorizingCopyWithAssumedAlignmentILi128EEEEEEvvEEEEvNT_6ParamsE --------------------------
	.section	.text._ZN7cutlass13device_kernelINS_4gemm6kernel13GemmUniversalIN4cute5tupleIJiiiiEEENS1_10collective13CollectiveMmaINS1_35MainloopSm100TmaUmmaWarpSpecializedILi6ELi2ELi4ENS5_IJNS4_1CILi1EEENSA_ILi8EEESB_EEEEENS5_IJNSA_ILi64EEESF_NSA_ILi128EEEEEENS_6half_tENS5_IJlSB_lEEESI_SJ_NS4_8TiledMMAINS4_8MMA_AtomIJNS4_20SM100_MMA_F16BF16_SSISI_SI_fLi64ELi64ELNS4_4UMMA5MajorE0ELSO_0ELNSN_7ScaleInE0ELSP_0EEEEEENS4_6LayoutINS5_IJSB_SB_SB_EEENS5_IJNSA_ILi0EEESU_SU_EEEEENS5_IJNS4_10UnderscoreESX_SX_EEEEENS4_23SM90_TMA_LOAD_MULTICASTENS4_14ComposedLayoutINS4_7SwizzleILi3ELi4ELi3EEENS4_18smem_ptr_flag_bitsILi16EEENSS_INS5_IJSC_SF_EEENS5_IJSF_SB_EEEEEEEvNS4_8identityENS4_13SM90_TMA_LOADES19_vS1A_EENS_8epilogue10collective18CollectiveEpilogueINS1D_23Sm100TmaWarpSpecializedILi3ELi2ELi16ELb1ELb0EEEJSH_NS5_IJNSS_ISF_SB_EENSS_INSA_ILi32EEESB_EEEEESI_SJ_SI_SJ_NS1D_6fusion15FusionCallbacksIS1H_NS1M_17LinearCombinationISI_fSI_fLNS_15FloatRoundStyleE2EEESH_S1L_JEEENS4_5SM1004TMEM4LOAD26SM100_TMEM_LOAD_16dp256b4xES1B_NS11_INS12_ILi2ELi4ELi3EEES15_NSS_INS5_IJSC_S1J_EEENS5_IJS1J_SB_EEEEEEENS4_17SM75_U32x4_LDSM_NENS4_14SM90_TMA_STOREES20_NS4_17SM90_U32x4_STSM_NENS4_39AutoVectorizingCopyWithAssumedAlignmentILi128EEEEEEvvEEEEvNT_6ParamsE,"ax",@progbits
	.align	128
.text._ZN7cutlass13device_kernelINS_4gemm6kernel13GemmUniversalIN4cute5tupleIJiiiiEEENS1_10collective13CollectiveMmaINS1_35MainloopSm100TmaUmmaWarpSpecializedILi6ELi2ELi4ENS5_IJNS4_1CILi1EEENSA_ILi8EEESB_EEEEENS5_IJNSA_ILi64EEESF_NSA_ILi128EEEEEENS_6half_tENS5_IJlSB_lEEESI_SJ_NS4_8TiledMMAINS4_8MMA_AtomIJNS4_20SM100_MMA_F16BF16_SSISI_SI_fLi64ELi64ELNS4_4UMMA5MajorE0ELSO_0ELNSN_7ScaleInE0ELSP_0EEEEEENS4_6LayoutINS5_IJSB_SB_SB_EEENS5_IJNSA_ILi0EEESU_SU_EEEEENS5_IJNS4_10UnderscoreESX_SX_EEEEENS4_23SM90_TMA_LOAD_MULTICASTENS4_14ComposedLayoutINS4_7SwizzleILi3ELi4ELi3EEENS4_18smem_ptr_flag_bitsILi16EEENSS_INS5_IJSC_SF_EEENS5_IJSF_SB_EEEEEEEvNS4_8identityENS4_13SM90_TMA_LOADES19_vS1A_EENS_8epilogue10collective18CollectiveEpilogueINS1D_23Sm100TmaWarpSpecializedILi3ELi2ELi16ELb1ELb0EEEJSH_NS5_IJNSS_ISF_SB_EENSS_INSA_ILi32EEESB_EEEEESI_SJ_SI_SJ_NS1D_6fusion15FusionCallbacksIS1H_NS1M_17LinearCombinationISI_fSI_fLNS_15FloatRoundStyleE2EEESH_S1L_JEEENS4_5SM1004TMEM4LOAD26SM100_TMEM_LOAD_16dp256b4xES1B_NS11_INS12_ILi2ELi4ELi3EEES15_NSS_INS5_IJSC_S1J_EEENS5_IJS1J_SB_EEEEEEENS4_17SM75_U32x4_LDSM_NENS4_14SM90_TMA_STOREES20_NS4_17SM90_U32x4_STSM_NENS4_39AutoVectorizingCopyWithAssumedAlignmentILi128EEEEEEvvEEEEvNT_6ParamsE:
        .type           _ZN7cutlass13device_kernelINS_4gemm6kernel13GemmUniversalIN4cute5tupleIJiiiiEEENS1_10collective13CollectiveMmaINS1_35MainloopSm100TmaUmmaWarpSpecializedILi6ELi2ELi4ENS5_IJNS4_1CILi1EEENSA_ILi8EEESB_EEEEENS5_IJNSA_ILi64EEESF_NSA_ILi128EEEEEENS_6half_tENS5_IJlSB_lEEESI_SJ_NS4_8TiledMMAINS4_8MMA_AtomIJNS4_20SM100_MMA_F16BF16_SSISI_SI_fLi64ELi64ELNS4_4UMMA5MajorE0ELSO_0ELNSN_7ScaleInE0ELSP_0EEEEEENS4_6LayoutINS5_IJSB_SB_SB_EEENS5_IJNSA_ILi0EEESU_SU_EEEEENS5_IJNS4_10UnderscoreESX_SX_EEEEENS4_23SM90_TMA_LOAD_MULTICASTENS4_14ComposedLayoutINS4_7SwizzleILi3ELi4ELi3EEENS4_18smem_ptr_flag_bitsILi16EEENSS_INS5_IJSC_SF_EEENS5_IJSF_SB_EEEEEEEvNS4_8identityENS4_13SM90_TMA_LOADES19_vS1A_EENS_8epilogue10collective18CollectiveEpilogueINS1D_23Sm100TmaWarpSpecializedILi3ELi2ELi16ELb1ELb0EEEJSH_NS5_IJNSS_ISF_SB_EENSS_INSA_ILi32EEESB_EEEEESI_SJ_SI_SJ_NS1D_6fusion15FusionCallbacksIS1H_NS1M_17LinearCombinationISI_fSI_fLNS_15FloatRoundStyleE2EEESH_S1L_JEEENS4_5SM1004TMEM4LOAD26SM100_TMEM_LOAD_16dp256b4xES1B_NS11_INS12_ILi2ELi4ELi3EEES15_NSS_INS5_IJSC_S1J_EEENS5_IJS1J_SB_EEEEEEENS4_17SM75_U32x4_LDSM_NENS4_14SM90_TMA_STOREES20_NS4_17SM90_U32x4_STSM_NENS4_39AutoVectorizingCopyWithAssumedAlignmentILi128EEEEEEvvEEEEvNT_6ParamsE,@function
        .size           _ZN7cutlass13device_kernelINS_4gemm6kernel13GemmUniversalIN4cute5tupleIJiiiiEEENS1_10collective13CollectiveMmaINS1_35MainloopSm100TmaUmmaWarpSpecializedILi6ELi2ELi4ENS5_IJNS4_1CILi1EEENSA_ILi8EEESB_EEEEENS5_IJNSA_ILi64EEESF_NSA_ILi128EEEEEENS_6half_tENS5_IJlSB_lEEESI_SJ_NS4_8TiledMMAINS4_8MMA_AtomIJNS4_20SM100_MMA_F16BF16_SSISI_SI_fLi64ELi64ELNS4_4UMMA5MajorE0ELSO_0ELNSN_7ScaleInE0ELSP_0EEEEEENS4_6LayoutINS5_IJSB_SB_SB_EEENS5_IJNSA_ILi0EEESU_SU_EEEEENS5_IJNS4_10UnderscoreESX_SX_EEEEENS4_23SM90_TMA_LOAD_MULTICASTENS4_14ComposedLayoutINS4_7SwizzleILi3ELi4ELi3EEENS4_18smem_ptr_flag_bitsILi16EEENSS_INS5_IJSC_SF_EEENS5_IJSF_SB_EEEEEEEvNS4_8identityENS4_13SM90_TMA_LOADES19_vS1A_EENS_8epilogue10collective18CollectiveEpilogueINS1D_23Sm100TmaWarpSpecializedILi3ELi2ELi16ELb1ELb0EEEJSH_NS5_IJNSS_ISF_SB_EENSS_INSA_ILi32EEESB_EEEEESI_SJ_SI_SJ_NS1D_6fusion15FusionCallbacksIS1H_NS1M_17LinearCombinationISI_fSI_fLNS_15FloatRoundStyleE2EEESH_S1L_JEEENS4_5SM1004TMEM4LOAD26SM100_TMEM_LOAD_16dp256b4xES1B_NS11_INS12_ILi2ELi4ELi3EEES15_NSS_INS5_IJSC_S1J_EEENS5_IJS1J_SB_EEEEEEENS4_17SM75_U32x4_LDSM_NENS4_14SM90_TMA_STOREES20_NS4_17SM90_U32x4_STSM_NENS4_39AutoVectorizingCopyWithAssumedAlignmentILi128EEEEEEvvEEEEvNT_6ParamsE,(.L_x_167 - _ZN7cutlass13device_kernelINS_4gemm6kernel13GemmUniversalIN4cute5tupleIJiiiiEEENS1_10collective13CollectiveMmaINS1_35MainloopSm100TmaUmmaWarpSpecializedILi6ELi2ELi4ENS5_IJNS4_1CILi1EEENSA_ILi8EEESB_EEEEENS5_IJNSA_ILi64EEESF_NSA_ILi128EEEEEENS_6half_tENS5_IJlSB_lEEESI_SJ_NS4_8TiledMMAINS4_8MMA_AtomIJNS4_20SM100_MMA_F16BF16_SSISI_SI_fLi64ELi64ELNS4_4UMMA5MajorE0ELSO_0ELNSN_7ScaleInE0ELSP_0EEEEEENS4_6LayoutINS5_IJSB_SB_SB_EEENS5_IJNSA_ILi0EEESU_SU_EEEEENS5_IJNS4_10UnderscoreESX_SX_EEEEENS4_23SM90_TMA_LOAD_MULTICASTENS4_14ComposedLayoutINS4_7SwizzleILi3ELi4ELi3EEENS4_18smem_ptr_flag_bitsILi16EEENSS_INS5_IJSC_SF_EEENS5_IJSF_SB_EEEEEEEvNS4_8identityENS4_13SM90_TMA_LOADES19_vS1A_EENS_8epilogue10collective18CollectiveEpilogueINS1D_23Sm100TmaWarpSpecializedILi3ELi2ELi16ELb1ELb0EEEJSH_NS5_IJNSS_ISF_SB_EENSS_INSA_ILi32EEESB_EEEEESI_SJ_SI_SJ_NS1D_6fusion15FusionCallbacksIS1H_NS1M_17LinearCombinationISI_fSI_fLNS_15FloatRoundStyleE2EEESH_S1L_JEEENS4_5SM1004TMEM4LOAD26SM100_TMEM_LOAD_16dp256b4xES1B_NS11_INS12_ILi2ELi4ELi3EEES15_NSS_INS5_IJSC_S1J_EEENS5_IJS1J_SB_EEEEEEENS4_17SM75_U32x4_LDSM_NENS4_14SM90_TMA_STOREES20_NS4_17SM90_U32x4_STSM_NENS4_39AutoVectorizingCopyWithAssumedAlignmentILi128EEEEEEvvEEEEvNT_6ParamsE)
        .other          _ZN7cutlass13device_kernelINS_4gemm6kernel13GemmUniversalIN4cute5tupleIJiiiiEEENS1_10collective13CollectiveMmaINS1_35MainloopSm100TmaUmmaWarpSpecializedILi6ELi2ELi4ENS5_IJNS4_1CILi1EEENSA_ILi8EEESB_EEEEENS5_IJNSA_ILi64EEESF_NSA_ILi128EEEEEENS_6half_tENS5_IJlSB_lEEESI_SJ_NS4_8TiledMMAINS4_8MMA_AtomIJNS4_20SM100_MMA_F16BF16_SSISI_SI_fLi64ELi64ELNS4_4UMMA5MajorE0ELSO_0ELNSN_7ScaleInE0ELSP_0EEEEEENS4_6LayoutINS5_IJSB_SB_SB_EEENS5_IJNSA_ILi0EEESU_SU_EEEEENS5_IJNS4_10UnderscoreESX_SX_EEEEENS4_23SM90_TMA_LOAD_MULTICASTENS4_14ComposedLayoutINS4_7SwizzleILi3ELi4ELi3EEENS4_18smem_ptr_flag_bitsILi16EEENSS_INS5_IJSC_SF_EEENS5_IJSF_SB_EEEEEEEvNS4_8identityENS4_13SM90_TMA_LOADES19_vS1A_EENS_8epilogue10collective18CollectiveEpilogueINS1D_23Sm100TmaWarpSpecializedILi3ELi2ELi16ELb1ELb0EEEJSH_NS5_IJNSS_ISF_SB_EENSS_INSA_ILi32EEESB_EEEEESI_SJ_SI_SJ_NS1D_6fusion15FusionCallbacksIS1H_NS1M_17LinearCombinationISI_fSI_fLNS_15FloatRoundStyleE2EEESH_S1L_JEEENS4_5SM1004TMEM4LOAD26SM100_TMEM_LOAD_16dp256b4xES1B_NS11_INS12_ILi2ELi4ELi3EEES15_NSS_INS5_IJSC_S1J_EEENS5_IJS1J_SB_EEEEEEENS4_17SM75_U32x4_LDSM_NENS4_14SM90_TMA_STOREES20_NS4_17SM90_U32x4_STSM_NENS4_39AutoVectorizingCopyWithAssumedAlignmentILi128EEEEEEvvEEEEvNT_6ParamsE,@"STO_CUDA_ENTRY STV_DEFAULT"
_ZN7cutlass13device_kernelINS_4gemm6kernel13GemmUniversalIN4cute5tupleIJiiiiEEENS1_10collective13CollectiveMmaINS1_35MainloopSm100TmaUmmaWarpSpecializedILi6ELi2ELi4ENS5_IJNS4_1CILi1EEENSA_ILi8EEESB_EEEEENS5_IJNSA_ILi64EEESF_NSA_ILi128EEEEEENS_6half_tENS5_IJlSB_lEEESI_SJ_NS4_8TiledMMAINS4_8MMA_AtomIJNS4_20SM100_MMA_F16BF16_SSISI_SI_fLi64ELi64ELNS4_4UMMA5MajorE0ELSO_0ELNSN_7ScaleInE0ELSP_0EEEEEENS4_6LayoutINS5_IJSB_SB_SB_EEENS5_IJNSA_ILi0EEESU_SU_EEEEENS5_IJNS4_10UnderscoreESX_SX_EEEEENS4_23SM90_TMA_LOAD_MULTICASTENS4_14ComposedLayoutINS4_7SwizzleILi3ELi4ELi3EEENS4_18smem_ptr_flag_bitsILi16EEENSS_INS5_IJSC_SF_EEENS5_IJSF_SB_EEEEEEEvNS4_8identityENS4_13SM90_TMA_LOADES19_vS1A_EENS_8epilogue10collective18CollectiveEpilogueINS1D_23Sm100TmaWarpSpecializedILi3ELi2ELi16ELb1ELb0EEEJSH_NS5_IJNSS_ISF_SB_EENSS_INSA_ILi32EEESB_EEEEESI_SJ_SI_SJ_NS1D_6fusion15FusionCallbacksIS1H_NS1M_17LinearCombinationISI_fSI_fLNS_15FloatRoundStyleE2EEESH_S1L_JEEENS4_5SM1004TMEM4LOAD26SM100_TMEM_LOAD_16dp256b4xES1B_NS11_INS12_ILi2ELi4ELi3EEES15_NSS_INS5_IJSC_S1J_EEENS5_IJS1J_SB_EEEEEEENS4_17SM75_U32x4_LDSM_NENS4_14SM90_TMA_STOREES20_NS4_17SM90_U32x4_STSM_NENS4_39AutoVectorizingCopyWithAssumedAlignmentILi128EEEEEEvvEEEEvNT_6ParamsE:
[----:B------:R-:W1:Y:S01]  /*0000*/  LDC R1, c[0x0][0x37c] ;  /* 0x0000df00ff017b82 */ /* 0x000e620000000800 */
[----:B------:R-:W2:Y:S01]  /*0010*/  S2R R55, SR_TID.X ;  /* 0x0000000000377919 */ /* 0x000ea20000002100 */
[----:B------:R-:W3:Y:S01]  /*0020*/  LDCU.64 UR8, c[0x0][0x890] ;  /* 0x00011200ff0877ac */ /* 0x000ee20008000a00 */
[----:B------:R-:W-:Y:S02]  /*0030*/  PRMT R45, RZ, 0x7610, R45 ;  /* 0x00007610ff2d7816 */ /* 0x000fe4000000002d */
[----:B------:R-:W-:Y:S01]  /*0040*/  ELECT P3, URZ, PT ;  /* 0x0000000000ff782f */ /* 0x000fe20003860000 */
[----:B---3--:R-:W-:-:S04]  /*0050*/  UISETP.NE.U32.AND UP0, UPT, UR8, URZ, UPT ;  /* 0x000000ff0800728c */ /* 0x008fc8000bf05070 */
[----:B------:R-:W-:Y:S01]  /*0060*/  UISETP.NE.AND.EX UP0, UPT, UR9, URZ, UPT, UP0 ;  /* 0x000000ff0900728c */ /* 0x000fe2000bf05300 */
[----:B--2---:R-:W-:-:S05]  /*0070*/  SHF.R.U32.HI R46, RZ, 0x5, R55 ;  /* 0x00000005ff2e7819 */ /* 0x004fca0000011637 */
[----:B------:R-:W2:Y:S02]  /*0080*/  SHFL.IDX PT, R0, R46, RZ, 0x1f ;  /* 0x00001fff2e007589 */ /* 0x000ea400000e0000 */
[----:B--2---:R-:W-:Y:S01]  /*0090*/  R2UR UR22, R0 ;  /* 0x00000000001672ca */ /* 0x004fe200000e0000 */
[----:B-1----:R-:W-:-:S14]  /*00a0*/  BRA.U UP0, `(.L_x_0) ;  /* 0x0000000100307547 */ /* 0x002fdc000b800000 */
[----:B------:R-:W1:Y:S02]  /*00b0*/  LDCU.64 UR4, c[0x0][0x888] ;  /* 0x00011100ff0477ac */ /* 0x000e640008000a00 */
[----:B-1----:R-:W-:-:S04]  /*00c0*/  UISETP.NE.U32.AND UP0, UPT, UR4, URZ, UPT ;  /* 0x000000ff0400728c */ /* 0x002fc8000bf05070 */
[----:B------:R-:W-:-:S09]  /*00d0*/  UISETP.NE.AND.EX UP0, UPT, UR5, URZ, UPT, UP0 ;  /* 0x000000ff0500728c */ /* 0x000fd2000bf05300 */
[----:B------:R-:W-:Y:S05]  /*00e0*/  BRA.U !UP0, `(.L_x_1) ;  /* 0x0000000108147547 */ /* 0x000fea000b800000 */
[----:B------:R-:W1:Y:S01]  /*00f0*/  LDC.64 R26, c[0x0][0x888] ;  /* 0x00022200ff1a7b82 */ /* 0x000e620000000a00 */
[----:B------:R-:W1:Y:S02]  /*0100*/  LDCU.64 UR4, c[0x0][0x358] ;  /* 0x00006b00ff0477ac */ /* 0x000e640008000a00 */
[----:B-1----:R1:W5:Y:S01]  /*0110*/  LDG.E R26, desc[UR4][R26.64] ;  /* 0x000000041a1a7981 */ /* 0x002362000c1e1900 */
[----:B------:R-:W-:Y:S01]  /*0120*/  HFMA2 R45, -RZ, RZ, 0, 5.9604644775390625e-08 ;  /* 0x00000001ff2d7431 */ /* 0x000fe200000001ff */
[----:B------:R-:W-:Y:S05]  /*0130*/  BRA `(.L_x_0) ;  /* 0x00000000000c7947 */ /* 0x000fea0003800000 */
.L_x_1:
[----:B------:R-:W1:Y:S01]  /*0140*/  LDCU UR4, c[0x0][0x880] ;  /* 0x00011000ff0477ac */ /* 0x000e620008000800 */
[----:B------:R-:W-:Y:S01]  /*0150*/  HFMA2 R45, -RZ, RZ, 0, 5.9604644775390625e-08 ;  /* 0x00000001ff2d7431 */ /* 0x000fe200000001ff */
[----:B-1----:R-:W-:-:S07]  /*0160*/  MOV R26, UR4 ;  /* 0x00000004001a7c02 */ /* 0x002fce0008000f00 */
.L_x_0:
[----:B------:R-:W2:Y:S02]  /*0170*/  LDCU.64 UR4, c[0x0][0x8b0] ;  /* 0x00011600ff0477ac */ /* 0x000ea40008000a00 */
[----:B--2---:R-:W-:-:S04]  /*0180*/  UISETP.NE.U32.AND UP0, UPT, UR4, URZ, UPT ;  /* 0x000000ff0400728c */ /* 0x004fc8000bf05070 */
[----:B------:R-:W-:-:S09]  /*0190*/  UISETP.NE.AND.EX UP0, UPT, UR5, URZ, UPT, UP0 ;  /* 0x000000ff0500728c */ /* 0x000fd2000bf05300 */
[----:B------:R-:W-:Y:S05]  /*01a0*/  BRA.U UP0, `(.L_x_2) ;  /* 0x0000000100287547 */ /* 0x000fea000b800000 */
[----:B------:R-:W2:Y:S02]  /*01b0*/  LDCU.64 UR4, c[0x0][0x8a8] ;  /* 0x00011500ff0477ac */ /* 0x000ea40008000a00 */
[----:B--2---:R-:W-:-:S04]  /*01c0*/  UISETP.NE.U32.AND UP0, UPT, UR4, URZ, UPT ;  /* 0x000000ff0400728c */ /* 0x004fc8000bf05070 */
[----:B------:R-:W-:-:S09]  /*01d0*/  UISETP.NE.AND.EX UP0, UPT, UR5, URZ, UPT, UP0 ;  /* 0x000000ff0500728c */ /* 0x000fd2000bf05300 */
[----:B------:R-:W-:Y:S05]  /*01e0*/  BRA.U !UP0, `(.L_x_3) ;  /* 0x0000000108107547 */ /* 0x000fea000b800000 */
[----:B------:R-:W2:Y:S01]  /*01f0*/  LDC.64 R24, c[0x0][0x8a8] ;  /* 0x00022a00ff187b82 */ /* 0x000ea20000000a00 */
[----:B------:R-:W2:Y:S02]  /*0200*/  LDCU.64 UR4, c[0x0][0x358] ;  /* 0x00006b00ff0477ac */ /* 0x000ea40008000a00 */
[----:B--2---:R2:W5:Y:S01]  /*0210*/  LDG.E R24, desc[UR4][R24.64] ;  /* 0x0000000418187981 */ /* 0x004562000c1e1900 */
[----:B------:R-:W-:Y:S05]  /*0220*/  BRA `(.L_x_2) ;  /* 0x0000000000087947 */ /* 0x000fea0003800000 */
.L_x_3:
[----:B------:R-:W2:Y:S02]  /*0230*/  LDCU UR4, c[0x0][0x8a0] ;  /* 0x00011400ff0477ac */ /* 0x000ea40008000800 */
[----:B--2---:R-:W-:Y:S02]  /*0240*/  MOV R24, UR4 ;  /* 0x0000000400187c02 */ /* 0x004fe40008000f00 */
.L_x_2:
[----:B------:R-:W-:Y:S01]  /*0250*/  IMAD.U32 R0, RZ, RZ, UR22 ;  /* 0x00000016ff007e24 */ /* 0x000fe2000f8e00ff */
[----:B------:R-:W-:Y:S04]  /*0260*/  BSSY.RECONVERGENT B0, `(.L_x_4) ;  /* 0x000000c000007945 */ /* 0x000fe80003800200 */
[C---:B------:R-:W-:Y:S02]  /*0270*/  ISETP.NE.OR P1, PT, R0.reuse, 0x1, !P3 ;  /* 0x000000010000780c */ /* 0x040fe40005f25670 */
[----:B------:R-:W-:-:S11]  /*0280*/  ISETP.NE.OR P0, PT, R0, 0x3, !P3 ;  /* 0x000000030000780c */ /* 0x000fd60005f05670 */
[----:B------:R-:W-:Y:S05]  /*0290*/  @P1 BRA `(.L_x_5) ;  /* 0x0000000000201947 */ /* 0x000fea0003800000 */
[----:B------:R-:W3:Y:S02]  /*02a0*/  LDCU.64 UR4, c[0x0][0x348] ;  /* 0x00006900ff0477ac */ /* 0x000ee40008000a00 */
[----:B---3--:R-:W-:Y:S02]  /*02b0*/  UIADD3 UR6, UP1, UPT, UR4, 0x80, URZ ;  /* 0x0000008004067890 */ /* 0x008fe4000ff3e0ff */
[----:B------:R-:W-:Y:S02]  /*02c0*/  UIADD3 UR4, UP0, UPT, UR4, 0x180, URZ ;  /* 0x0000018004047890 */ /* 0x000fe4000ff1e0ff */
[----:B------:R-:W-:Y:S02]  /*02d0*/  UIADD3.X UR7, UPT, UPT, URZ, UR5, URZ, UP1, !UPT ;  /* 0x00000005ff077290 */ /* 0x000fe40008ffe4ff */
[----:B------:R-:W-:-:S07]  /*02e0*/  UIADD3.X UR5, UPT, UPT, URZ, UR5, URZ, UP0, !UPT ;  /* 0x00000005ff057290 */ /* 0x000fce00087fe4ff */
[----:B------:R3:W-:Y:S02]  /*02f0*/  UTMACCTL.PF [UR6] ;  /* 0x00000000060079b9 */ /* 0x0007e40008040000 */
[----:B------:R3:W-:Y:S02]  /*0300*/  UTMACCTL.PF [UR4] ;  /* 0x00000000040079b9 */ /* 0x0007e40008040000 */
[----:B---3--:R-:W-:Y:S01]  /*0310*/  NOP ;  /* 0x0000000000007918 */ /* 0x008fe20000000000 */
.L_x_5:
[----:B------:R-:W-:Y:S05]  /*0320*/  BSYNC.RECONVERGENT B0 ;  /* 0x0000000000007941 */ /* 0x000fea0003800200 */
.L_x_4:
[----:B------:R-:W-:Y:S04]  /*0330*/  BSSY.RECONVERGENT B0, `(.L_x_6) ;  /* 0x000000a000007945 */ /* 0x000fe80003800200 */
        /* <DEDUP_REMOVED lines=9> */
.L_x_7:
[----:B------:R-:W-:Y:S05]  /*03d0*/  BSYNC.RECONVERGENT B0 ;  /* 0x0000000000007941 */ /* 0x000fea0003800200 */
.L_x_6:
[----:B------:R-:W3:Y:S01]  /*03e0*/  LDCU.64 UR4, c[0x0][0x888] ;  /* 0x00011100ff0477ac */ /* 0x000ee20008000a00 */
[----:B------:R-:W-:Y:S02]  /*03f0*/  UISETP.EQ.U32.AND UP1, UPT, UR8, URZ, UPT ;  /* 0x000000ff0800728c */ /* 0x000fe4000bf22070 */
[----:B------:R-:W-:Y:S02]  /*0400*/  UPLOP3.LUT UP3, UPT, UPT, UPT, UPT, 0x80, 0x8 ;  /* 0x000000000008789c */ /* 0x000fe40003f6f070 */
[----:B---3--:R-:W-:-:S04]  /*0410*/  UISETP.NE.U32.AND UP0, UPT, UR4, URZ, UPT ;  /* 0x000000ff0400728c */ /* 0x008fc8000bf05070 */
[----:B------:R-:W-:-:S04]  /*0420*/  UISETP.NE.AND.EX UP0, UPT, UR5, URZ, UPT, UP0 ;  /* 0x000000ff0500728c */ /* 0x000fc8000bf05300 */
[----:B------:R-:W-:-:S04]  /*0430*/  UISETP.EQ.OR.EX UP2, UPT, UR9, URZ, !UP0, UP1 ;  /* 0x000000ff0900728c */ /* 0x000fc8000c742710 */
[----:B------:R-:W-:-:S06]  /*0440*/  UP2UR UR4, UPR, URZ, 0x4 ;  /* 0x00000004ff047883 */ /* 0x000fcc0008000000 */
[----:B------:R-:W-:Y:S01]  /*0450*/  MOV R49, UR4 ;  /* 0x0000000400317c02 */ /* 0x000fe20008000f00 */
[----:B------:R-:W-:Y:S06]  /*0460*/  BRA.U !UP2, `(.L_x_8) ;  /* 0x000000010a207547 */ /* 0x000fec000b800000 */
[----:B------:R-:W-:Y:S01]  /*0470*/  UISETP.NE.U32.AND UP1, UPT, UR8, URZ, UPT ;  /* 0x000000ff0800728c */ /* 0x000fe2000bf25070 */
[----:B-----5:R-:W-:Y:S01]  /*0480*/  FSETP.NEU.AND P0, PT, R26, RZ, PT ;  /* 0x000000ff1a00720b */ /* 0x020fe20003f0d000 */
[----:B------:R-:W-:Y:S02]  /*0490*/  USEL UR4, URZ, 0xffffffff, UP0 ;  /* 0xffffffffff047887 */ /* 0x000fe40008000000 */
[----:B------:R-:W-:-:S10]  /*04a0*/  UISETP.NE.AND.EX UP1, UPT, UR9, URZ, UPT, UP1 ;  /* 0x000000ff0900728c */ /* 0x000fd4000bf25310 */
[----:B------:R-:W-:Y:S01]  /*04b0*/  VOTEU.ANY UP0, P0 ;  /* 0x0000000000ff7886 */ /* 0x000fe20000000100 */
[----:B------:R-:W-:-:S04]  /*04c0*/  @!UP1 USEL UR4, URZ, 0xffffffff, UP0 ;  /* 0xffffffffff049887 */ /* 0x000fc80008000000 */
[----:B------:R-:W-:-:S04]  /*04d0*/  ULOP3.LUT UR4, UR4, 0x1, URZ, 0xc0, !UPT ;  /* 0x0000000104047892 */ /* 0x000fc8000f8ec0ff */
[----:B------:R-:W-:-:S11]  /*04e0*/  UISETP.NE.U32.AND UP3, UPT, UR4, 0x1, UPT ;  /* 0x000000010400788c */ /* 0x000fd6000bf65070 */
.L_x_8:
[----:B------:R-:W3:Y:S01]  /*04f0*/  SHFL.IDX PT, R2, R46, RZ, 0x1f ;  /* 0x00001fff2e027589 */ /* 0x000ee200000e0000 */
[----:B------:R-:W-:-:S04]  /*0500*/  UISETP.NE.AND UP0, UPT, UR22, 0x2, UPT ;  /* 0x000000021600788c */ /* 0x000fc8000bf05270 */
[----:B------:R-:W-:Y:S01]  /*0510*/  USEL UR37, URZ, 0x1, UP0 ;  /* 0x00000001ff257887 */ /* 0x000fe20008000000 */
[----:B---3--:R-:W-:-:S13]  /*0520*/  ISETP.NE.AND P0, PT, R2, RZ, PT ;  /* 0x000000ff0200720c */ /* 0x008fda0003f05270 */
[----:B------:R-:W-:Y:S05]  /*0530*/  @P0 BRA `(.L_x_9) ;  /* 0x0000000000680947 */ /* 0x000fea0003800000 */
[----:B------:R-:W3:Y:S01]  /*0540*/  S2UR UR4, SR_CgaCtaId ;  /* 0x00000000000479c3 */ /* 0x000ee20000008800 */
[----:B------:R-:W-:Y:S01]  /*0550*/  UMOV UR5, 0x400 ;  /* 0x0000040000057882 */ /* 0x000fe20000000000 */
[----:B------:R-:W-:Y:S01]  /*0560*/  UMOV UR8, 0x1 ;  /* 0x0000000100087882 */ /* 0x000fe20000000000 */
[----:B------:R-:W-:Y:S01]  /*0570*/  UMOV UR6, 0x8 ;  /* 0x0000000800067882 */ /* 0x000fe20000000000 */
[----:B------:R-:W-:-:S04]  /*0580*/  UIADD3 UR8, UPT, UPT, -UR8, 0x100000, URZ ;  /* 0x0010000008087890 */ /* 0x000fc8000fffe1ff */
[----:B------:R-:W-:Y:S02]  /*0590*/  USHF.L.U32 UR9, UR8, 0xb, URZ ;  /* 0x0000000b08097899 */ /* 0x000fe400080006ff */
[----:B------:R-:W-:Y:S02]  /*05a0*/  USHF.L.U32 UR8, UR8, 0x1, URZ ;  /* 0x0000000108087899 */ /* 0x000fe400080006ff */
[----:B------:R-:W-:-:S04]  /*05b0*/  UIADD3 UR6, UPT, UPT, -UR6, 0x100000, URZ ;  /* 0x0010000006067890 */ /* 0x000fc8000fffe1ff */
[----:B------:R-:W-:Y:S02]  /*05c0*/  USHF.L.U32 UR7, UR6, 0xb, URZ ;  /* 0x0000000b06077899 */ /* 0x000fe400080006ff */
[----:B------:R-:W-:Y:S01]  /*05d0*/  USHF.L.U32 UR6, UR6, 0x1, URZ ;  /* 0x0000000106067899 */ /* 0x000fe200080006ff */
[----:B------:R-:W-:Y:S01]  /*05e0*/  ELECT P0, URZ, PT ;  /* 0x0000000000ff782f */ /* 0x000fe20003800000 */
[----:B---3--:R-:W-:Y:S01]  /*05f0*/  ULEA UR4, UR4, UR5, 0x18 ;  /* 0x0000000504047291 */ /* 0x008fe2000f8ec0ff */
[----:B------:R-:W3:Y:S11]  /*0600*/  FENCE.VIEW.ASYNC.S ;  /* 0x00000000000073c6 */ /* 0x000ef60000000000 */
[----:B---3--:R3:W4:Y:S01]  /*0610*/  SYNCS.EXCH.64 URZ, [UR4], UR8 ;  /* 0x0000000804ff75b2 */ /* 0x0087220008000100 */
[----:B------:R3:W1:Y:S01]  /*0620*/  SYNCS.EXCH.64 URZ, [UR4+0x30], UR6 ;  /* 0x0000300604ff75b2 */ /* 0x0006620008000100 */
        /* <DEDUP_REMOVED lines=10> */
[----:B------:R-:W-:Y:S01]  /*06d0*/  NOP ;  /* 0x0000000000007918 */ /* 0x000fe20000000000 */
.L_x_9:
[----:B------:R-:W2:Y:S01]  /*06e0*/  SHFL.IDX PT, R2, R46, RZ, 0x1f ;  /* 0x00001fff2e027589 */ /* 0x000ea200000e0000 */
[----:B------:R-:W-:Y:S01]  /*06f0*/  NOP ;  /* 0x0000000000007918 */ /* 0x000fe20000000000 */
[----:B--2---:R-:W-:-:S13]  /*0700*/  ISETP.NE.AND P0, PT, R2, 0x1, PT ;  /* 0x000000010200780c */ /* 0x004fda0003f05270 */
[----:B------:R-:W-:Y:S05]  /*0710*/  @P0 BRA `(.L_x_10) ;  /* 0x0000000000500947 */ /* 0x000fea0003800000 */
[----:B---3--:R-:W2:Y:S01]  /*0720*/  S2UR UR4, SR_CgaCtaId ;  /* 0x00000000000479c3 */ /* 0x008ea20000008800 */
        /* <DEDUP_REMOVED lines=10> */
[----:B--2---:R-:W-:Y:S01]  /*07d0*/  ULEA UR4, UR4, UR5, 0x18 ;  /* 0x0000000504047291 */ /* 0x004fe2000f8ec0ff */
[----:B------:R-:W2:Y:S11]  /*07e0*/  FENCE.VIEW.ASYNC.S ;  /* 0x00000000000073c6 */ /* 0x000eb60000000000 */
[----:B--2---:R2:W3:Y:S01]  /*07f0*/  SYNCS.EXCH.64 URZ, [UR4+0x60], UR8 ;  /* 0x0000600804ff75b2 */ /* 0x0044e20008000100 */
[----:B------:R2:W1:Y:S01]  /*0800*/  SYNCS.EXCH.64 URZ, [UR4+0x78], UR6 ;  /* 0x0000780604ff75b2 */ /* 0x0004620008000100 */
[----:B------:R2:W1:Y:S01]  /*0810*/  SYNCS.EXCH.64 URZ, [UR4+0x68], UR8 ;  /* 0x0000680804ff75b2 */ /* 0x0004620008000100 */
[----:B------:R2:W1:Y:S01]  /*0820*/  SYNCS.EXCH.64 URZ, [UR4+0x80], UR6 ;  /* 0x0000800604ff75b2 */ /* 0x0004620008000100 */
[----:B------:R2:W1:Y:S01]  /*0830*/  SYNCS.EXCH.64 URZ, [UR4+0x70], UR8 ;  /* 0x0000700804ff75b2 */ /* 0x0004620008000100 */
[----:B------:R2:W1:Y:S01]  /*0840*/  SYNCS.EXCH.64 URZ, [UR4+0x88], UR6 ;  /* 0x0000880604ff75b2 */ /* 0x0004620008000100 */
[----:B------:R-:W-:Y:S01]  /*0850*/  NOP ;  /* 0x0000000000007918 */ /* 0x000fe20000000000 */
.L_x_10:
[----:B------:R-:W4:Y:S01]  /*0860*/  SHFL.IDX PT, R2, R46, RZ, 0x1f ;  /* 0x00001fff2e027589 */ /* 0x000f2200000e0000 */
[----:B------:R-:W-:Y:S01]  /*0870*/  NOP ;  /* 0x0000000000007918 */ /* 0x000fe20000000000 */
[----:B----4-:R-:W-:-:S13]  /*0880*/  ISETP.NE.AND P0, PT, R2, 0x3, PT ;  /* 0x000000030200780c */ /* 0x010fda0003f05270 */
[----:B------:R-:W-:Y:S05]  /*0890*/  @P0 BRA `(.L_x_11) ;  /* 0x0000000000300947 */ /* 0x000fea0003800000 */
[----:B--23--:R-:W2:Y:S01]  /*08a0*/  S2UR UR6, SR_CgaCtaId ;  /* 0x00000000000679c3 */ /* 0x00cea20000008800 */
[----:B------:R-:W-:Y:S01]  /*08b0*/  UMOV UR4, 0x400 ;  /* 0x0000040000047882 */ /* 0x000fe20000000000 */
[----:B------:R-:W-:Y:S01]  /*08c0*/  UMOV UR5, 0x20 ;  /* 0x0000002000057882 */ /* 0x000fe20000000000 */
[----:B------:R-:W-:Y:S01]  /*08d0*/  ELECT P0, URZ, PT ;  /* 0x0000000000ff782f */ /* 0x000fe20003800000 */
[----:B--2---:R-:W-:Y:S02]  /*08e0*/  ULEA UR6, UR6, UR4, 0x18 ;  /* 0x0000000406067291 */ /* 0x004fe4000f8ec0ff */
[----:B------:R-:W-:-:S04]  /*08f0*/  UIADD3 UR4, UPT, UPT, -UR5, 0x100000, URZ ;  /* 0x0010000005047890 */ /* 0x000fc8000fffe1ff */
[----:B------:R-:W-:Y:S02]  /*0900*/  USHF.L.U32 UR5, UR4, 0xb, URZ ;  /* 0x0000000b04057899 */ /* 0x000fe400080006ff */
[----:B------:R-:W-:Y:S01]  /*0910*/  USHF.L.U32 UR4, UR4, 0x1, URZ ;  /* 0x0000000104047899 */ /* 0x000fe200080006ff */
[----:B------:R-:W2:Y:S11]  /*0920*/  FENCE.VIEW.ASYNC.S ;  /* 0x00000000000073c6 */ /* 0x000eb60000000000 */
[----:B--2---:R4:W2:Y:S01]  /*0930*/  SYNCS.EXCH.64 URZ, [UR6+0x90], UR4 ;  /* 0x0000900406ff75b2 */ /* 0x0048a20008000100 */
[----:B------:R4:W3:Y:S02]  /*0940*/  SYNCS.EXCH.64 URZ, [UR6+0x98], UR4 ;  /* 0x0000980406ff75b2 */ /* 0x0008e40008000100 */
[----:B----4-:R-:W-:Y:S01]  /*0950*/  NOP ;  /* 0x0000000000007918 */ /* 0x010fe20000000000 */
.L_x_11:
[----:B------:R-:W4:Y:S01]  /*0960*/  SHFL.IDX PT, R2, R46, RZ, 0x1f ;  /* 0x00001fff2e027589 */ /* 0x000f2200000e0000 */
[----:B------:R-:W-:Y:S01]  /*0970*/  NOP ;  /* 0x0000000000007918 */ /* 0x000fe20000000000 */
[----:B----4-:R-:W-:-:S13]  /*0980*/  ISETP.NE.AND P0, PT, R2, 0x4, PT ;  /* 0x000000040200780c */ /* 0x010fda0003f05270 */
[----:B------:R-:W-:Y:S05]  /*0990*/  @P0 BRA `(.L_x_12) ;  /* 0x00000000004c0947 */ /* 0x000fea0003800000 */
[----:B--23--:R-:W2:Y:S01]  /*09a0*/  S2UR UR6, SR_CgaCtaId ;  /* 0x00000000000679c3 */ /* 0x00cea20000008800 */
[----:B------:R-:W-:Y:S01]  /*09b0*/  UMOV UR4, 0x720 ;  /* 0x0000072000047882 */ /* 0x000fe20000000000 */
[----:B------:R-:W-:Y:S01]  /*09c0*/  UMOV UR5, 0x400 ;  /* 0x0000040000057882 */ /* 0x000fe20000000000 */
[----:B------:R-:W-:Y:S01]  /*09d0*/  USEL UR4, UR4, 0x620, UP3 ;  /* 0x0000062004047887 */ /* 0x000fe20009800000 */
[----:B------:R-:W-:Y:S01]  /*09e0*/  UMOV UR8, 0x1 ;  /* 0x0000000100087882 */ /* 0x000fe20000000000 */
[----:B------:R-:W-:Y:S01]  /*09f0*/  ELECT P0, URZ, PT ;  /* 0x0000000000ff782f */ /* 0x000fe20003800000 */
[----:B------:R-:W-:-:S04]  /*0a00*/  UIADD3 UR8, UPT, UPT, -UR8, 0x100000, URZ ;  /* 0x0010000008087890 */ /* 0x000fc8000fffe1ff */
[----:B------:R-:W-:Y:S02]  /*0a10*/  USHF.L.U32 UR9, UR8, 0xb, URZ ;  /* 0x0000000b08097899 */ /* 0x000fe400080006ff */
[----:B------:R-:W-:Y:S02]  /*0a20*/  USHF.L.U32 UR8, UR8, 0x1, URZ ;  /* 0x0000000108087899 */ /* 0x000fe400080006ff */
[----:B--2---:R-:W-:Y:S02]  /*0a30*/  ULEA UR6, UR6, UR5, 0x18 ;  /* 0x0000000506067291 */ /* 0x004fe4000f8ec0ff */
[----:B------:R-:W-:-:S04]  /*0a40*/  UIADD3 UR4, UPT, UPT, -UR4, 0x100000, URZ ;  /* 0x0010000004047890 */ /* 0x000fc8000fffe1ff */
[----:B------:R-:W-:Y:S02]  /*0a50*/  USHF.L.U32 UR5, UR4, 0xb, URZ ;  /* 0x0000000b04057899 */ /* 0x000fe400080006ff */
[----:B------:R-:W-:Y:S01]  /*0a60*/  USHF.L.U32 UR4, UR4, 0x1, URZ ;  /* 0x0000000104047899 */ /* 0x000fe200080006ff */
[----:B------:R-:W2:Y:S03]  /*0a70*/  FENCE.VIEW.ASYNC.S ;  /* 0x00000000000073c6 */ /* 0x000ea60000000000 */
[----:B--2---:R4:W2:Y:S08]  /*0a80*/  SYNCS.EXCH.64 URZ, [UR6+0xa0], UR8 ;  /* 0x0000a00806ff75b2 */ /* 0x0048b00008000100 */
[----:B------:R4:W3:Y:S01]  /*0a90*/  SYNCS.EXCH.64 URZ, [UR6+0xb0], UR4 ;  /* 0x0000b00406ff75b2 */ /* 0x0008e20008000100 */
[----:B------:R4:W1:Y:S01]  /*0aa0*/  SYNCS.EXCH.64 URZ, [UR6+0xa8], UR8 ;  /* 0x0000a80806ff75b2 */ /* 0x0008620008000100 */
[----:B------:R4:W1:Y:S02]  /*0ab0*/  SYNCS.EXCH.64 URZ, [UR6+0xb8], UR4 ;  /* 0x0000b80406ff75b2 */ /* 0x0008640008000100 */
[----:B----4-:R-:W-:Y:S01]  /*0ac0*/  NOP ;  /* 0x0000000000007918 */ /* 0x010fe20000000000 */
.L_x_12:
[----:B------:R-:W4:Y:S01]  /*0ad0*/  SHFL.IDX PT, R2, R46, RZ, 0x1f ;  /* 0x00001fff2e027589 */ /* 0x000f2200000e0000 */
[----:B------:R-:W-:Y:S01]  /*0ae0*/  NOP ;  /* 0x0000000000007918 */ /* 0x000fe20000000000 */
[----:B----4-:R-:W-:-:S13]  /*0af0*/  ISETP.NE.AND P0, PT, R2, 0x5, PT ;  /* 0x000000050200780c */ /* 0x010fda0003f05270 */
[----:B------:R-:W-:Y:S05]  /*0b00*/  @P0 BRA `(.L_x_13) ;  /* 0x0000000000580947 */ /* 0x000fea0003800000 */
[----:B--23--:R-:W2:Y:S01]  /*0b10*/  S2UR UR4, SR_CgaCtaId ;  /* 0x00000000000479c3 */ /* 0x00cea20000008800 */
        /* <DEDUP_REMOVED lines=12> */
[----:B--2---:R4:W2:Y:S01]  /*0be0*/  SYNCS.EXCH.64 URZ, [UR4+0xc0], UR8 ;  /* 0x0000c00804ff75b2 */ /* 0x0048a20008000100 */
[----:B------:R4:W3:Y:S01]  /*0bf0*/  SYNCS.EXCH.64 URZ, [UR4+0xe0], UR6 ;  /* 0x0000e00604ff75b2 */ /* 0x0008e20008000100 */
[----:B------:R4:W1:Y:S01]  /*0c00*/  SYNCS.EXCH.64 URZ, [UR4+0xc8], UR8 ;  /* 0x0000c80804ff75b2 */ /* 0x0008620008000100 */
[----:B------:R4:W1:Y:S01]  /*0c10*/  SYNCS.EXCH.64 URZ, [UR4+0xe8], UR6 ;  /* 0x0000e80604ff75b2 */ /* 0x0008620008000100 */
[----:B------:R4:W1:Y:S01]  /*0c20*/  SYNCS.EXCH.64 URZ, [UR4+0xd0], UR8 ;  /* 0x0000d00804ff75b2 */ /* 0x0008620008000100 */
[----:B------:R4:W1:Y:S01]  /*0c30*/  SYNCS.EXCH.64 URZ, [UR4+0xf0], UR6 ;  /* 0x0000f00604ff75b2 */ /* 0x0008620008000100 */
[----:B------:R4:W1:Y:S01]  /*0c40*/  SYNCS.EXCH.64 URZ, [UR4+0xd8], UR8 ;  /* 0x0000d80804ff75b2 */ /* 0x0008620008000100 */
[----:B------:R4:W1:Y:S02]  /*0c50*/  SYNCS.EXCH.64 URZ, [UR4+0xf8], UR6 ;  /* 0x0000f80604ff75b2 */ /* 0x0008640008000100 */
[----:B----4-:R-:W-:Y:S01]  /*0c60*/  NOP ;  /* 0x0000000000007918 */ /* 0x010fe20000000000 */
.L_x_13:
[----:B------:R-:W4:Y:S01]  /*0c70*/  SHFL.IDX PT, R2, R46, RZ, 0x1f ;  /* 0x00001fff2e027589 */ /* 0x000f2200000e0000 */
[----:B------:R-:W1:Y:S01]  /*0c80*/  S2UR UR54, SR_CgaCtaId ;  /* 0x00000000003679c3 */ /* 0x000e620000008800 */
[----:B------:R-:W-:Y:S01]  /*0c90*/  NOP ;  /* 0x0000000000007918 */ /* 0x000fe20000000000 */
[----:B----4-:R-:W-:-:S13]  /*0ca0*/  ISETP.NE.AND P0, PT, R2, 0x3, PT ;  /* 0x000000030200780c */ /* 0x010fda0003f05270 */
[----:B-1----:R-:W-:Y:S05]  /*0cb0*/  @P0 BRA `(.L_x_14) ;  /* 0x0000000000340947 */ /* 0x002fea0003800000 */
[----:B--23--:R-:W-:Y:S01]  /*0cc0*/  UMOV UR4, 0x400 ;  /* 0x0000040000047882 */ /* 0x00cfe20000000000 */
[----:B------:R-:W-:Y:S01]  /*0cd0*/  UMOV UR6, 0x20 ;  /* 0x0000002000067882 */ /* 0x000fe20000000000 */
[----:B------:R-:W-:Y:S02]  /*0ce0*/  ULEA UR4, UR54, UR4, 0x18 ;  /* 0x0000000436047291 */ /* 0x000fe4000f8ec0ff */
[----:B------:R-:W-:-:S04]  /*0cf0*/  UIADD3 UR6, UPT, UPT, -UR6, 0x100000, URZ ;  /* 0x0010000006067890 */ /* 0x000fc8000fffe1ff */
[----:B------:R-:W-:Y:S02]  /*0d00*/  USHF.L.U32 UR7, UR6, 0xb, URZ ;  /* 0x0000000b06077899 */ /* 0x000fe400080006ff */
[----:B------:R-:W-:Y:S01]  /*0d10*/  USHF.L.U32 UR6, UR6, 0x1, URZ ;  /* 0x0000000106067899 */ /* 0x000fe200080006ff */
[----:B------:R-:W-:Y:S01]  /*0d20*/  ELECT P0, URZ, PT ;  /* 0x0000000000ff782f */ /* 0x000fe20003800000 */
[----:B------:R-:W1:Y:S10]  /*0d30*/  FENCE.VIEW.ASYNC.S ;  /* 0x00000000000073c6 */ /* 0x000e740000000000 */
[----:B-1----:R1:W4:Y:S01]  /*0d40*/  SYNCS.EXCH.64 URZ, [UR4+0x100], UR6 ;  /* 0x0001000604ff75b2 */ /* 0x0023220008000100 */
[----:B------:R1:W2:Y:S01]  /*0d50*/  SYNCS.EXCH.64 URZ, [UR4+0x110], UR6 ;  /* 0x0001100604ff75b2 */ /* 0x0002a20008000100 */
[----:B------:R1:W3:Y:S01]  /*0d60*/  SYNCS.EXCH.64 URZ, [UR4+0x108], UR6 ;  /* 0x0001080604ff75b2 */ /* 0x0002e20008000100 */
[----:B------:R1:W1:Y:S01]  /*0d70*/  SYNCS.EXCH.64 URZ, [UR4+0x118], UR6 ;  /* 0x0001180604ff75b2 */ /* 0x0002620008000100 */
[----:B------:R-:W-:Y:S01]  /*0d80*/  NOP ;  /* 0x0000000000007918 */ /* 0x000fe20000000000 */
.L_x_14:
[----:B-123--:R-:W1:Y:S01]  /*0d90*/  LDCU UR4, c[0x0][0x36c] ;  /* 0x00006d80ff0477ac */ /* 0x00ee620008000800 */
[----:B------:R-:W-:Y:S01]  /*0da0*/  ISETP.NE.OR P3, PT, R0, 0x2, !P3 ;  /* 0x000000020000780c */ /* 0x000fe20005f65670 */
[----:B------:R-:W-:Y:S01]  /*0db0*/  NOP ;  /* 0x0000000000007918 */ /* 0x000fe20000000000 */
[----:B------:R-:W-:Y:S01]  /*0dc0*/  LOP3.LUT R0, R55, 0x1f, RZ, 0xc0, !PT ;  /* 0x0000001f37007812 */ /* 0x000fe200078ec0ff */
[----:B------:R-:W-:Y:S02]  /*0dd0*/  UISETP.NE.AND UP4, UPT, UR22, URZ, UPT ;  /* 0x000000ff1600728c */ /* 0x000fe4000bf85270 */
[----:B-1----:R-:W-:-:S09]  /*0de0*/  UISETP.EQ.U32.AND UP5, UPT, UR4, 0x1, UPT ;  /* 0x000000010400788c */ /* 0x002fd2000bfa2070 */
[----:B------:R-:W-:Y:S05]  /*0df0*/  BRA.U !UP5, `(.L_x_15) ;  /* 0x000000010d087547 */ /* 0x000fea000b800000 */
[----:B----4-:R-:W-:Y:S01]  /*0e00*/  UCGABAR_ARV ;  /* 0x00000000000079c7 */ /* 0x010fe20008000000 */
[----:B------:R-:W-:Y:S05]  /*0e10*/  BRA `(.L_x_16) ;  /* 0x0000000000047947 */ /* 0x000fea0003800000 */
.L_x_15:
[----:B----4-:R-:W-:Y:S01]  /*0e20*/  NOP ;  /* 0x0000000000007918 */ /* 0x010fe20000000000 */
.L_x_16:
[----:B------:R-:W1:Y:S01]  /*0e30*/  S2UR UR7, SR_CTAID.X ;  /* 0x00000000000779c3 */ /* 0x000e620000002500 */
[----:B------:R-:W-:-:S05]  /*0e40*/  CS2R.32 R48, SR_CgaSize ;  /* 0x0000000000307805 */ /* 0x000fca0000008a00 */
[----:B------:R-:W-:-:S05]  /*0e50*/  IMAD R48, R48, -0xa0, RZ ;  /* 0xffffff6030307824 */ /* 0x000fca00078e02ff */
[----:B------:R-:W-:-:S14]  /*0e60*/  R2UR UR5, R48 ;  /* 0x00000000300572ca */ /* 0x000fdc00000e0000 */
[----:B------:R-:W2:Y:S01]  /*0e70*/  LDCU UR5, c[0x0][UR5+0x2b0] ;  /* 0x00005600050577ac */ /* 0x000ea20008000800 */
[----:B------:R-:W-:-:S05]  /*0e80*/  CS2R.32 R48, SR_CgaSize ;  /* 0x0000000000307805 */ /* 0x000fca0000008a00 */
[----:B------:R-:W-:-:S05]  /*0e90*/  IMAD R48, R48, -0xa0, RZ ;  /* 0xffffff6030307824 */ /* 0x000fca00078e02ff */
[----:B------:R-:W-:-:S14]  /*0ea0*/  R2UR UR4, R48 ;  /* 0x00000000300472ca */ /* 0x000fdc00000e0000 */
[----:B------:R-:W3:Y:S01]  /*0eb0*/  LDCU UR4, c[0x0][UR4+0x2b4] ;  /* 0x00005680040477ac */ /* 0x000ee20008000800 */
[----:B------:R-:W4:Y:S01]  /*0ec0*/  S2UR UR8, SR_CTAID.Y ;  /* 0x00000000000879c3 */ /* 0x000f220000002600 */
[----:B------:R-:W-:-:S05]  /*0ed0*/  CS2R.32 R48, SR_CgaSize ;  /* 0x0000000000307805 */ /* 0x000fca0000008a00 */
[----:B------:R-:W-:-:S05]  /*0ee0*/  IMAD R48, R48, -0xa0, RZ ;  /* 0xffffff6030307824 */ /* 0x000fca00078e02ff */
[----:B------:R-:W-:-:S14]  /*0ef0*/  R2UR UR9, R48 ;  /* 0x00000000300972ca */ /* 0x000fdc00000e0000 */
[----:B------:R-:W3:Y:S01]  /*0f00*/  LDCU UR9, c[0x0][UR9+0x2a0] ;  /* 0x00005400090977ac */ /* 0x000ee20008000800 */
[----:B------:R-:W-:-:S05]  /*0f10*/  CS2R.32 R48, SR_CgaSize ;  /* 0x0000000000307805 */ /* 0x000fca0000008a00 */
[----:B------:R-:W-:-:S05]  /*0f20*/  IMAD R48, R48, -0xa0, RZ ;  /* 0xffffff6030307824 */ /* 0x000fca00078e02ff */
[----:B------:R-:W-:-:S14]  /*0f30*/  R2UR UR10, R48 ;  /* 0x00000000300a72ca */ /* 0x000fdc00000e0000 */
[----:B------:R-:W3:Y:S01]  /*0f40*/  LDCU UR10, c[0x0][UR10+0x2a4] ;  /* 0x000054800a0a77ac */ /* 0x000ee20008000800 */
[----:B------:R-:W3:Y:S01]  /*0f50*/  S2UR UR36, SR_CTAID.Z ;  /* 0x00000000002479c3 */ /* 0x000ee20000002700 */
[----:B------:R-:W3:Y:S01]  /*0f60*/  LDCU UR23, c[0x0][0xb24] ;  /* 0x00016480ff1777ac */ /* 0x000ee20008000800 */
[----:B------:R-:W3:Y:S01]  /*0f70*/  LDCU UR42, c[0x0][0xb24] ;  /* 0x00016480ff2a77ac */ /* 0x000ee20008000800 */
[----:B-1----:R-:W-:Y:S01]  /*0f80*/  I2FP.F32.U32 R3, UR7 ;  /* 0x0000000700037c45 */ /* 0x002fe20008201000 */
[----:B------:R-:W1:Y:S04]  /*0f90*/  LDCU UR27, c[0x0][0xb30] ;  /* 0x00016600ff1b77ac */ /* 0x000e680008000800 */
[----:B--2---:R-:W-:Y:S01]  /*0fa0*/  FMUL R3, R3, UR5 ;  /* 0x0000000503037c20 */ /* 0x004fe20008400000 */
[----:B------:R-:W-:Y:S01]  /*0fb0*/  USHF.L.U32 UR29, UR54, 0x9, URZ ;  /* 0x00000009361d7899 */ /* 0x000fe200080006ff */
[----:B----4-:R-:W-:Y:S01]  /*0fc0*/  I2FP.F32.U32 R2, UR8 ;  /* 0x0000000800027c45 */ /* 0x010fe20008201000 */
[----:B------:R-:W-:Y:S01]  /*0fd0*/  UMOV UR25, UR7 ;  /* 0x0000000700197c82 */ /* 0x000fe20008000000 */
[----:B------:R-:W-:-:S02]  /*0fe0*/  UMOV UR26, UR8 ;  /* 0x00000008001a7c82 */ /* 0x000fc40008000000 */
[----:B------:R-:W2:Y:S01]  /*0ff0*/  F2I.U32.TRUNC.NTZ R3, R3 ;  /* 0x0000000300037305 */ /* 0x000ea2000020f000 */
[----:B---3--:R-:W-:Y:S01]  /*1000*/  UISETP.GE.AND UP2, UPT, UR23, 0x1, UPT ;  /* 0x000000011700788c */ /* 0x008fe2000bf46270 */
[----:B------:R-:W-:-:S06]  /*1010*/  FMUL R2, R2, UR4 ;  /* 0x0000000402027c20 */ /* 0x000fcc0008400000 */
[----:B------:R-:W3:Y:S01]  /*1020*/  F2I.U32.TRUNC.NTZ R2, R2 ;  /* 0x0000000200027305 */ /* 0x000ee2000020f000 */
[----:B--2---:R-:W-:Y:S02]  /*1030*/  R2UR UR4, R3 ;  /* 0x00000000030472ca */ /* 0x004fe400000e0000 */
[----:B---3--:R-:W-:Y:S02]  /*1040*/  R2UR UR6, R2 ;  /* 0x00000000020672ca */ /* 0x008fe400000e0000 */
[----:B------:R-:W-:-:S09]  /*1050*/  PRMT R2, RZ, 0x7610, R2 ;  /* 0x00007610ff027816 */ /* 0x000fd20000000002 */
[----:B------:R-:W-:-:S04]  /*1060*/  UIADD3 UR5, UPT, UPT, -UR4, URZ, URZ ;  /* 0x000000ff04057290 */ /* 0x000fc8000fffe1ff */
[----:B------:R-:W-:Y:S02]  /*1070*/  UIMAD UR5, UR9, UR5, UR7 ;  /* 0x00000005090572a4 */ /* 0x000fe4000f8e0207 */
[----:B------:R-:W-:-:S04]  /*1080*/  UIADD3 UR4, UPT, UPT, -UR6, URZ, URZ ;  /* 0x000000ff06047290 */ /* 0x000fc8000fffe1ff */
[----:B------:R-:W-:Y:S01]  /*1090*/  IMAD.U32 R48, RZ, RZ, UR5 ;  /* 0x00000005ff307e24 */ /* 0x000fe2000f8e00ff */
[----:B------:R-:W-:-:S06]  /*10a0*/  UIMAD UR4, UR10, UR4, UR8 ;  /* 0x000000040a0472a4 */ /* 0x000fcc000f8e0208 */
[----:B------:R-:W-:Y:S01]  /*10b0*/  IMAD.U32 R47, RZ, RZ, UR4 ;  /* 0x00000004ff2f7e24 */ /* 0x000fe2000f8e00ff */
[----:B-1----:R-:W-:Y:S06]  /*10c0*/  BRA.U UP4, `(.L_x_17) ;  /* 0x0000000104807547 */ /* 0x002fec000b800000 */
[----:B------:R-:W-:Y:S02]  /*10d0*/  R2UR UR9, R47 ;  /* 0x000000002f0972ca */ /* 0x000fe400000e0000 */
[----:B------:R-:W-:-:S11]  /*10e0*/  R2UR UR8, R48 ;  /* 0x00000000300872ca */ /* 0x000fd600000e0000 */
[----:B------:R-:W-:Y:S02]  /*10f0*/  UISETP.NE.AND UP0, UPT, UR9, 0x1, UPT ;  /* 0x000000010900788c */ /* 0x000fe4000bf05270 */
[----:B------:R-:W-:Y:S02]  /*1100*/  UISETP.NE.AND UP1, UPT, UR9, 0x2, UPT ;  /* 0x000000020900788c */ /* 0x000fe4000bf25270 */
[----:B------:R-:W-:Y:S02]  /*1110*/  USEL UR5, URZ, 0x2, UP0 ;  /* 0x00000002ff057887 */ /* 0x000fe40008000000 */
[----:B------:R-:W-:Y:S02]  /*1120*/  UISETP.NE.AND UP0, UPT, UR9, 0x3, UPT ;  /* 0x000000030900788c */ /* 0x000fe4000bf05270 */
[----:B------:R-:W-:Y:S02]  /*1130*/  USEL UR4, URZ, 0x4, UP1 ;  /* 0x00000004ff047887 */ /* 0x000fe40008800000 */
[----:B------:R-:W-:-:S02]  /*1140*/  UISETP.NE.AND UP1, UPT, UR9, 0x4, UPT ;  /* 0x000000040900788c */ /* 0x000fc4000bf25270 */
[----:B------:R-:W-:Y:S02]  /*1150*/  USEL UR7, URZ, 0x8, UP0 ;  /* 0x00000008ff077887 */ /* 0x000fe40008000000 */
[----:B------:R-:W-:Y:S02]  /*1160*/  UISETP.NE.AND UP0, UPT, UR9, 0x5, UPT ;  /* 0x000000050900788c */ /* 0x000fe4000bf05270 */
[----:B------:R-:W-:Y:S02]  /*1170*/  USEL UR6, URZ, 0x10, UP1 ;  /* 0x00000010ff067887 */ /* 0x000fe40008800000 */
[----:B------:R-:W-:Y:S02]  /*1180*/  UISETP.NE.AND UP1, UPT, UR9, 0x6, UPT ;  /* 0x000000060900788c */ /* 0x000fe4000bf25270 */
[----:B------:R-:W-:Y:S02]  /*1190*/  USEL UR11, URZ, 0x20, UP0 ;  /* 0x00000020ff0b7887 */ /* 0x000fe40008000000 */
[----:B------:R-:W-:-:S02]  /*11a0*/  UISETP.NE.AND UP0, UPT, UR9, 0x7, UPT ;  /* 0x000000070900788c */ /* 0x000fc4000bf05270 */
[----:B------:R-:W-:Y:S02]  /*11b0*/  USEL UR12, URZ, 0x40, UP1 ;  /* 0x00000040ff0c7887 */ /* 0x000fe40008800000 */
[----:B------:R-:W-:Y:S02]  /*11c0*/  UISETP.NE.AND UP1, UPT, UR9, URZ, UPT ;  /* 0x000000ff0900728c */ /* 0x000fe4000bf25270 */
[----:B------:R-:W-:Y:S02]  /*11d0*/  USEL UR13, URZ, 0x80, UP0 ;  /* 0x00000080ff0d7887 */ /* 0x000fe40008000000 */
[----:B------:R-:W-:Y:S02]  /*11e0*/  UISETP.NE.AND UP0, UPT, UR8, URZ, UPT ;  /* 0x000000ff0800728c */ /* 0x000fe4000bf05270 */
[----:B------:R-:W-:Y:S02]  /*11f0*/  UISETP.EQ.OR UP1, UPT, UR8, URZ, !UP1 ;  /* 0x000000ff0800728c */ /* 0x000fe4000cf22670 */
[----:B------:R-:W-:-:S02]  /*1200*/  USEL UR9, UR5, 0x2, UP0 ;  /* 0x0000000205097887 */ /* 0x000fc40008000000 */
[----:B------:R-:W-:Y:S02]  /*1210*/  USEL UR4, UR4, 0x4, UP0 ;  /* 0x0000000404047887 */ /* 0x000fe40008000000 */
[----:B------:R-:W-:Y:S02]  /*1220*/  USEL UR5, URZ, 0x1, !UP1 ;  /* 0x00000001ff057887 */ /* 0x000fe4000c800000 */
[----:B------:R-:W-:Y:S02]  /*1230*/  USEL UR10, UR7, 0x8, UP0 ;  /* 0x00000008070a7887 */ /* 0x000fe40008000000 */
[----:B------:R-:W-:Y:S02]  /*1240*/  USEL UR8, UR6, 0x10, UP0 ;  /* 0x0000001006087887 */ /* 0x000fe40008000000 */
[----:B------:R-:W-:Y:S02]  /*1250*/  UIADD3 UR4, UPT, UPT, UR4, UR9, UR5 ;  /* 0x0000000904047290 */ /* 0x000fe4000fffe005 */
[----:B------:R-:W-:-:S02]  /*1260*/  USEL UR7, UR11, 0x20, UP0 ;  /* 0x000000200b077887 */ /* 0x000fc40008000000 */
[----:B------:R-:W-:Y:S02]  /*1270*/  USEL UR6, UR12, 0x40, UP0 ;  /* 0x000000400c067887 */ /* 0x000fe40008000000 */
[----:B------:R-:W-:Y:S02]  /*1280*/  UIADD3 UR4, UPT, UPT, UR8, UR10, UR4 ;  /* 0x0000000a08047290 */ /* 0x000fe4000fffe004 */
[----:B------:R-:W-:Y:S02]  /*1290*/  USEL UR5, UR13, 0x80, UP0 ;  /* 0x000000800d057887 */ /* 0x000fe40008000000 */
[----:B------:R-:W-:-:S04]  /*12a0*/  UIADD3 UR4, UPT, UPT, UR6, UR7, UR4 ;  /* 0x0000000706047290 */ /* 0x000fc8000fffe004 */
[----:B------:R-:W-:-:S06]  /*12b0*/  UIADD3 UR4, UPT, UPT, UR4, UR5, URZ ;  /* 0x0000000504047290 */ /* 0x000fcc000fffe0ff */
[----:B------:R-:W-:Y:S02]  /*12c0*/  IMAD.U32 R2, RZ, RZ, UR4 ;  /* 0x00000004ff027e24 */ /* 0x000fe4000f8e00ff */
.L_x_17:
[----:B------:R-:W-:Y:S05]  /*12d0*/  BRA.U !UP2, `(.L_x_18) ;  /* 0x000000010ad47547 */ /* 0x000fea000b800000 */
[----:B------:R-:W1:Y:S01]  /*12e0*/  LDCU.128 UR12, c[0x0][0xb10] ;  /* 0x00016200ff0c77ac */ /* 0x000e620008000c00 */
[----:B------:R-:W2:Y:S01]  /*12f0*/  LDCU UR6, c[0x0][0x370] ;  /* 0x00006e00ff0677ac */ /* 0x000ea20008000800 */
[----:B------:R-:W3:Y:S01]  /*1300*/  LDCU UR5, c[0x0][0x374] ;  /* 0x00006e80ff0577ac */ /* 0x000ee20008000800 */
[----:B------:R-:W4:Y:S01]  /*1310*/  LDCU UR24, c[0x0][0xb0c] ;  /* 0x00016180ff1877ac */ /* 0x000f220008000800 */
[----:B------:R-:W4:Y:S01]  /*1320*/  LDCU UR4, c[0x0][0xb20] ;  /* 0x00016400ff0477ac */ /* 0x000f220008000800 */
[----:B------:R-:W4:Y:S01]  /*1330*/  LDCU.64 UR8, c[0x0][0xb28] ;  /* 0x00016500ff0877ac */ /* 0x000f220008000a00 */
[----:B-1----:R-:W-:Y:S02]  /*1340*/  UISETP.NE.AND UP0, UPT, UR14, 0x1, UPT ;  /* 0x000000010e00788c */ /* 0x002fe4000bf05270 */
[----:B---3--:R-:W-:Y:S02]  /*1350*/  UIMAD.WIDE.U32 UR10, UR5, UR15, URZ ;  /* 0x0000000f050a72a5 */ /* 0x008fe4000f8e00ff */
[----:B--2---:R-:W-:-:S02]  /*1360*/  UIMAD.WIDE.U32 UR18, UR6, UR12, URZ ;  /* 0x0000000c061272a5 */ /* 0x004fc4000f8e00ff */
[----:B----4-:R-:W-:Y:S02]  /*1370*/  UISETP.NE.AND UP1, UPT, UR24, 0x1, UPT ;  /* 0x000000011800788c */ /* 0x010fe4000bf25270 */
[----:B------:R-:W-:Y:S01]  /*1380*/  UISETP.NE.AND UP2, UPT, UR23, 0x1, UPT ;  /* 0x000000011700788c */ /* 0x000fe2000bf45270 */
[----:B------:R-:W-:Y:S02]  /*1390*/  UMOV UR10, UR11 ;  /* 0x0000000b000a7c82 */ /* 0x000fe40008000000 */
[----:B------:R-:W-:Y:S01]  /*13a0*/  UMOV UR18, UR19 ;  /* 0x0000001300127c82 */ /* 0x000fe20008000000 */
[----:B------:R-:W-:Y:S02]  /*13b0*/  @UP0 USHF.R.U32.HI UR5, URZ, UR4, UR10 ;  /* 0x00000004ff050299 */ /* 0x000fe4000801160a */
[----:B------:R-:W-:Y:S02]  /*13c0*/  UIMAD.WIDE.U32 UR20, UR26, UR15, URZ ;  /* 0x0000000f1a1472a5 */ /* 0x000fe4000f8e00ff */
[----:B------:R-:W-:-:S02]  /*13d0*/  UIMAD.WIDE.U32 UR10, UR5, UR8, URZ ;  /* 0x00000008050a72a5 */ /* 0x000fc4000f8e00ff */
[----:B------:R-:W-:Y:S02]  /*13e0*/  @UP1 USHF.R.U32.HI UR6, URZ, UR13, UR18 ;  /* 0x0000000dff061299 */ /* 0x000fe40008011612 */
[----:B------:R-:W-:Y:S02]  /*13f0*/  UIMAD.WIDE.U32 UR16, UR25, UR12, URZ ;  /* 0x0000000c191072a5 */ /* 0x000fe4000f8e00ff */
[----:B------:R-:W-:Y:S01]  /*1400*/  UIMAD.WIDE.U32 UR18, UR6, UR8, URZ ;  /* 0x00000008061272a5 */ /* 0x000fe2000f8e00ff */
[----:B------:R-:W-:Y:S01]  /*1410*/  UMOV UR20, UR21 ;  /* 0x0000001500147c82 */ /* 0x000fe20008000000 */
[----:B------:R-:W-:Y:S01]  /*1420*/  UMOV UR10, UR11 ;  /* 0x0000000b000a7c82 */ /* 0x000fe20008000000 */
[----:B------:R-:W-:Y:S02]  /*1430*/  USHF.R.U32.HI UR20, URZ, UR4, UR20 ;  /* 0x00000004ff147299 */ /* 0x000fe40008011614 */
[----:B------:R-:W-:Y:S02]  /*1440*/  @UP2 USHF.R.U32.HI UR5, URZ, UR9, UR10 ;  /* 0x00000009ff052299 */ /* 0x000fe4000801160a */
[----:B------:R-:W-:Y:S01]  /*1450*/  UMOV UR7, UR19 ;  /* 0x0000001300077c82 */ /* 0x000fe20008000000 */
[----:B------:R-:W-:Y:S01]  /*1460*/  UMOV UR16, UR17 ;  /* 0x0000001100107c82 */ /* 0x000fe20008000000 */
[----:B------:R-:W-:-:S02]  /*1470*/  @UP2 USHF.R.U32.HI UR6, URZ, UR9, UR7 ;  /* 0x00000009ff062299 */ /* 0x000fc40008011607 */
[----:B------:R-:W-:Y:S02]  /*1480*/  USHF.R.U32.HI UR13, URZ, UR13, UR16 ;  /* 0x0000000dff0d7299 */ /* 0x000fe40008011610 */
[----:B------:R-:W-:Y:S02]  /*1490*/  USEL UR4, UR26, UR20, !UP0 ;  /* 0x000000141a047287 */ /* 0x000fe4000c000000 */
[----:B------:R-:W-:Y:S02]  /*14a0*/  UIMAD UR7, UR5, UR23, URZ ;  /* 0x00000017050772a4 */ /* 0x000fe4000f8e02ff */
[----:B------:R-:W-:Y:S02]  /*14b0*/  USEL UR5, UR25, UR13, !UP1 ;  /* 0x0000000d19057287 */ /* 0x000fe4000c800000 */
[----:B------:R-:W-:Y:S02]  /*14c0*/  UIMAD UR12, UR6, UR23, URZ ;  /* 0x00000017060c72a4 */ /* 0x000fe4000f8e02ff */
[----:B------:R-:W-:-:S02]  /*14d0*/  UISETP.GE.AND UP0, UPT, UR4, UR7, UPT ;  /* 0x000000070400728c */ /* 0x000fc4000bf06270 */
[----:B------:R-:W-:Y:S02]  /*14e0*/  UIMAD.WIDE.U32 UR10, UR4, UR8, URZ ;  /* 0x00000008040a72a5 */ /* 0x000fe4000f8e00ff */
[----:B------:R-:W-:Y:S02]  /*14f0*/  UISETP.GE.OR UP0, UPT, UR5, UR12, UP0 ;  /* 0x0000000c0500728c */ /* 0x000fe40008706670 */
[----:B------:R-:W-:Y:S02]  /*1500*/  UIMAD.WIDE.U32 UR12, UR5, UR8, URZ ;  /* 0x00000008050c72a5 */ /* 0x000fe4000f8e00ff */
[----:B------:R-:W-:Y:S01]  /*1510*/  UIADD3 UR10, UPT, UPT, -UR4, URZ, URZ ;  /* 0x000000ff040a7290 */ /* 0x000fe2000fffe1ff */
[----:B------:R-:W-:Y:S01]  /*1520*/  UMOV UR8, UR11 ;  /* 0x0000000b00087c82 */ /* 0x000fe20008000000 */
[----:B------:R-:W-:Y:S02]  /*1530*/  UIADD3 UR11, UPT, UPT, -UR5, URZ, URZ ;  /* 0x000000ff050b7290 */ /* 0x000fe4000fffe1ff */
[----:B------:R-:W-:-:S03]  /*1540*/  USHF.R.U32.HI UR8, URZ, UR9, UR8 ;  /* 0x00000009ff087299 */ /* 0x000fc60008011608 */
[----:B------:R-:W-:Y:S01]  /*1550*/  @!UP0 UMOV UR7, UR13 ;  /* 0x0000000d00078c82 */ /* 0x000fe20008000000 */
[----:B------:R-:W-:Y:S02]  /*1560*/  UIMAD UR26, UR14, UR10, UR26 ;  /* 0x0000000a0e1a72a4 */ /* 0x000fe4000f8e021a */
[----:B------:R-:W-:Y:S02]  /*1570*/  USEL UR8, UR4, UR8, !UP2 ;  /* 0x0000000804087287 */ /* 0x000fe4000d000000 */
[----:B------:R-:W-:Y:S02]  /*1580*/  @!UP0 USHF.R.U32.HI UR7, URZ, UR9, UR7 ;  /* 0x00000009ff078299 */ /* 0x000fe40008011607 */
[----:B------:R-:W-:Y:S02]  /*1590*/  UIADD3 UR9, UPT, UPT, -UR8, URZ, URZ ;  /* 0x000000ff08097290 */ /* 0x000fe4000fffe1ff */
[----:B------:R-:W-:Y:S02]  /*15a0*/  @!UP0 USEL UR7, UR5, UR7, !UP2 ;  /* 0x0000000705078287 */ /* 0x000fe4000d000000 */
[----:B------:R-:W-:-:S02]  /*15b0*/  UIMAD UR9, UR23, UR9, UR4 ;  /* 0x00000009170972a4 */ /* 0x000fc4000f8e0204 */
[----:B------:R-:W-:Y:S02]  /*15c0*/  @!UP0 UIADD3 UR8, UPT, UPT, UR8, -UR7, URZ ;  /* 0x8000000708088290 */ /* 0x000fe4000fffe0ff */
[----:B------:R-:W-:Y:S02]  /*15d0*/  @!UP0 UIMAD UR6, UR9, UR6, UR7 ;  /* 0x00000006090682a4 */ /* 0x000fe4000f8e0207 */
[----:B------:R-:W-:Y:S02]  /*15e0*/  @!UP0 UIMAD UR4, UR8, UR23, UR5 ;  /* 0x00000017080482a4 */ /* 0x000fe4000f8e0205 */
[----:B------:R-:W-:Y:S02]  /*15f0*/  UIMAD UR25, UR24, UR11, UR25 ;  /* 0x0000000b181972a4 */ /* 0x000fe4000f8e0219 */
[----:B------:R-:W-:Y:S01]  /*1600*/  UIMAD UR26, UR4, UR14, UR26 ;  /* 0x0000000e041a72a4 */ /* 0x000fe2000f8e021a */
[----:B------:R-:W-:Y:S02]  /*1610*/  @!UP0 UMOV UR5, UR6 ;  /* 0x0000000600058c82 */ /* 0x000fe40008000000 */
[----:B------:R-:W-:-:S12]  /*1620*/  UIMAD UR25, UR5, UR24, UR25 ;  /* 0x00000018051972a4 */ /* 0x000fd8000f8e0219 */
.L_x_18:
[----:B------:R-:W-:Y:S02]  /*1630*/  UISETP.NE.AND UP1, UPT, UR27, 0x1, UPT ;  /* 0x000000011b00788c */ /* 0x000fe4000bf25270 */
[----:B------:R-:W-:Y:S02]  /*1640*/  UISETP.NE.AND UP0, UPT, UR22, 0x2, UPT ;  /* 0x000000021600788c */ /* 0x000fe4000bf05270 */
[----:B------:R-:W-:-:S05]  /*1650*/  ULOP3.LUT UR29, UR29, 0xe00, URZ, 0xc0, !UPT ;  /* 0x00000e001d1d7892 */ /* 0x000fca000f8ec0ff */
[----:B------:R-:W-:Y:S07]  /*1660*/  BRA.U UP1, `(.L_x_19) ;  /* 0x0000000101447547 */ /* 0x000fee000b800000 */
[----:B------:R-:W1:Y:S01]  /*1670*/  LDCU.128 UR8, c[0x0][0xb10] ;  /* 0x00016200ff0877ac */ /* 0x000e620008000c00 */
[----:B------:R-:W2:Y:S01]  /*1680*/  LDCU UR12, c[0x0][0xb0c] ;  /* 0x00016180ff0c77ac */ /* 0x000ea20008000800 */
[----:B------:R-:W3:Y:S01]  /*1690*/  LDCU UR13, c[0x0][0xb20] ;  /* 0x00016400ff0d77ac */ /* 0x000ee20008000800 */
[----:B-1----:R-:W-:Y:S02]  /*16a0*/  UIMAD.WIDE.U32 UR6, UR25, UR8, URZ ;  /* 0x00000008190672a5 */ /* 0x002fe4000f8e00ff */
[----:B------:R-:W-:Y:S02]  /*16b0*/  UIMAD.WIDE.U32 UR4, UR26, UR11, URZ ;  /* 0x0000000b1a0472a5 */ /* 0x000fe4000f8e00ff */
[----:B--2---:R-:W-:Y:S02]  /*16c0*/  UISETP.NE.AND UP2, UPT, UR12, 0x1, UPT ;  /* 0x000000010c00788c */ /* 0x004fe4000bf45270 */
[----:B------:R-:W-:Y:S01]  /*16d0*/  UISETP.NE.AND UP1, UPT, UR10, 0x1, UPT ;  /* 0x000000010a00788c */ /* 0x000fe2000bf25270 */
[----:B------:R-:W-:-:S02]  /*16e0*/  UMOV UR6, UR7 ;  /* 0x0000000700067c82 */ /* 0x000fc40008000000 */
[----:B------:R-:W-:Y:S01]  /*16f0*/  UMOV UR4, UR5 ;  /* 0x0000000500047c82 */ /* 0x000fe20008000000 */
[----:B------:R-:W-:Y:S02]  /*1700*/  USHF.R.U32.HI UR6, URZ, UR9, UR6 ;  /* 0x00000009ff067299 */ /* 0x000fe40008011606 */
[----:B---3--:R-:W-:Y:S02]  /*1710*/  USHF.R.U32.HI UR4, URZ, UR13, UR4 ;  /* 0x0000000dff047299 */ /* 0x008fe40008011604 */
[----:B------:R-:W-:Y:S02]  /*1720*/  USEL UR5, UR25, UR6, !UP2 ;  /* 0x0000000619057287 */ /* 0x000fe4000d000000 */
[----:B------:R-:W-:-:S04]  /*1730*/  USEL UR4, UR26, UR4, !UP1 ;  /* 0x000000041a047287 */ /* 0x000fc8000c800000 */
[----:B------:R-:W-:Y:S02]  /*1740*/  UIADD3 UR6, UPT, UPT, UR5, -UR4, URZ ;  /* 0x8000000405067290 */ /* 0x000fe4000fffe0ff */
[----:B------:R-:W-:Y:S02]  /*1750*/  UIADD3 UR4, UPT, UPT, -UR5, UR4, URZ ;  /* 0x0000000405047290 */ /* 0x000fe4000fffe1ff */
[----:B------:R-:W-:Y:S02]  /*1760*/  UIMAD UR26, UR6, UR10, UR26 ;  /* 0x0000000a061a72a4 */ /* 0x000fe4000f8e021a */
[----:B------:R-:W-:-:S12]  /*1770*/  UIMAD UR25, UR4, UR12, UR25 ;  /* 0x0000000c041972a4 */ /* 0x000fd8000f8e0219 */
.L_x_19:
[----:B------:R-:W-:Y:S05]  /*1780*/  BRA.U !UP5, `(.L_x_20) ;  /* 0x000000010d0c7547 */ /* 0x000fea000b800000 */
[----:B------:R-:W-:Y:S01]  /*1790*/  UCGABAR_WAIT ;  /* 0x0000000000007dc7 */ /* 0x000fe20008000000 */
[----:B------:R-:W-:Y:S01]  /*17a0*/  CCTL.IVALL ;  /* 0x00000000ff00798f */ /* 0x000fe20002000000 */
[----:B------:R-:W-:Y:S05]  /*17b0*/  BRA `(.L_x_21) ;  /* 0x0000000000047947 */ /* 0x000fea0003800000 */
.L_x_20:
[----:B------:R-:W-:Y:S06]  /*17c0*/  BAR.SYNC.DEFER_BLOCKING 0x0 ;  /* 0x0000000000007b1d */ /* 0x000fec0000010000 */
.L_x_21:
[----:B------:R-:W-:Y:S05]  /*17d0*/  BRA.U UP0, `(.L_x_22) ;  /* 0x0000001500747547 */ /* 0x000fea000b800000 */
[----:B------:R-:W1:Y:S01]  /*17e0*/  LDCU UR6, c[0x0][0x38c] ;  /* 0x00007180ff0677ac */ /* 0x000e620008000800 */
[----:B------:R-:W-:Y:S01]  /*17f0*/  PLOP3.LUT P1, PT, PT, PT, UP3, 0x80, 0x8 ;  /* 0x000000000008781c */ /* 0x000fe20003f2f038 */
[----:B------:R-:W-:Y:S01]  /*1800*/  IMAD.MOV.U32 R12, RZ, RZ, 0x1 ;  /* 0x00000001ff0c7424 */ /* 0x000fe200078e00ff */
[----:B------:R-:W-:Y:S01]  /*1810*/  ISETP.EQ.OR P2, PT, R0, RZ, P3 ;  /* 0x000000ff0000720c */ /* 0x000fe20001f42670 */
[----:B------:R-:W-:Y:S01]  /*1820*/  UISETP.NE.AND UP1, UPT, UR22, URZ, UPT ;  /* 0x000000ff1600728c */ /* 0x000fe2000bf25270 */
[----:B------:R-:W-:Y:S02]  /*1830*/  PLOP3.LUT P1, PT, P1, PT, PT, 0x8, 0x80 ;  /* 0x000000000080781c */ /* 0x000fe40000f2e170 */
[----:B------:R-:W-:Y:S01]  /*1840*/  CS2R R10, SRZ ;  /* 0x00000000000a7805 */ /* 0x000fe2000001ff00 */
[----:B------:R-:W-:Y:S01]  /*1850*/  IMAD.MOV.U32 R9, RZ, RZ, RZ ;  /* 0x000000ffff097224 */ /* 0x000fe200078e00ff */
[----:B------:R-:W2:Y:S01]  /*1860*/  LDCU UR45, c[0x0][0x370] ;  /* 0x00006e00ff2d77ac */ /* 0x000ea20008000800 */
[----:B------:R-:W-:Y:S01]  /*1870*/  IMAD.MOV.U32 R8, RZ, RZ, 0x1 ;  /* 0x00000001ff087424 */ /* 0x000fe200078e00ff */
[----:B------:R-:W3:Y:S01]  /*1880*/  LDCU.64 UR40, c[0x0][0x348] ;  /* 0x00006900ff2877ac */ /* 0x000ee20008000a00 */
[----:B------:R-:W-:-:S02]  /*1890*/  USHF.R.U32.HI UR49, URZ, 0x6, UR29 ;  /* 0x00000006ff317899 */ /* 0x000fc4000801161d */
[----:B-1----:R-:W-:Y:S02]  /*18a0*/  UIADD3 UR5, UPT, UPT, UR6, 0x7f, URZ ;  /* 0x0000007f06057890 */ /* 0x002fe4000fffe0ff */
[----:B------:R-:W-:Y:S02]  /*18b0*/  UIADD3 UR50, UPT, UPT, UR6, 0xfe, URZ ;  /* 0x000000fe06327890 */ /* 0x000fe4000fffe0ff */
[----:B------:R-:W-:Y:S01]  /*18c0*/  USHF.R.S32.HI UR4, URZ, 0x1f, UR5 ;  /* 0x0000001fff047899 */ /* 0x000fe20008011405 */
[----:B------:R-:W1:Y:S03]  /*18d0*/  LDCU UR44, c[0x0][0x374] ;  /* 0x00006e80ff2c77ac */ /* 0x000e660008000800 */
[----:B------:R-:W-:Y:S02]  /*18e0*/  ULEA.HI UR4, UR4, UR5, URZ, 0x7 ;  /* 0x0000000504047291 */ /* 0x000fe4000f8f38ff */
[----:B------:R-:W-:-:S02]  /*18f0*/  USEL UR31, UR37, 0x2, UP1 ;  /* 0x00000002251f7887 */ /* 0x000fc40008800000 */
[----:B------:R-:W-:Y:S02]  /*1900*/  USHF.R.S32.HI UR47, URZ, 0x7, UR4 ;  /* 0x00000007ff2f7899 */ /* 0x000fe40008011404 */
[----:B------:R-:W-:Y:S02]  /*1910*/  UIADD3 UR4, UPT, UPT, UR6, -0x1, URZ ;  /* 0xffffffff06047890 */ /* 0x000fe4000fffe0ff */
[----:B------:R-:W-:Y:S02]  /*1920*/  UISETP.LT.U32.AND UP0, UPT, UR47, 0x6, UPT ;  /* 0x000000062f00788c */ /* 0x000fe4000bf01070 */
[----:B------:R-:W-:Y:S02]  /*1930*/  UISETP.GE.U32.AND UP2, UPT, UR4, -0xff, UPT ;  /* 0xffffff010400788c */ /* 0x000fe4000bf46070 */
[----:B------:R-:W-:Y:S01]  /*1940*/  USEL UR46, UR47, 0x6, UP0 ;  /* 0x000000062f2e7887 */ /* 0x000fe20008000000 */
[----:B------:R-:W-:-:S03]  /*1950*/  UMOV UR23, URZ ;  /* 0x000000ff00177c82 */ /* 0x000fc60008000000 */
[----:B------:R-:W-:Y:S02]  /*1960*/  UIADD3 UR30, UPT, UPT, UR46, -0x1, URZ ;  /* 0xffffffff2e1e7890 */ /* 0x000fe4000fffe0ff */
[----:B------:R-:W-:-:S03]  /*1970*/  UIADD3 UR48, UPT, UPT, UR47, -UR46, URZ ;  /* 0x8000002e2f307290 */ /* 0x000fc6000fffe0ff */
[----:B------:R-:W-:-:S04]  /*1980*/  @UP2 UIADD3 UR30, UPT, UPT, UR46, URZ, URZ ;  /* 0x000000ff2e1e2290 */ /* 0x000fc8000fffe0ff */
[----:B-123--:R-:W-:-:S12]  /*1990*/  UIADD3 UR30, UPT, UPT, UR30, 0x1, URZ ;  /* 0x000000011e1e7890 */ /* 0x00efd8000fffe0ff */
.L_x_42:
[----:B------:R-:W-:Y:S01]  /*19a0*/  UISETP.NE.AND UP0, UPT, UR54, URZ, UPT ;  /* 0x000000ff3600728c */ /* 0x000fe2000bf05270 */
[----:B------:R-:W1:Y:S08]  /*19b0*/  S2UR UR54, SR_CgaCtaId ;  /* 0x00000000003679c3 */ /* 0x000e700000008800 */
[----:B------:R-:W-:Y:S05]  /*19c0*/  BRA.U UP0, `(.L_x_23) ;  /* 0x0000000100347547 */ /* 0x000fea000b800000 */
[----:B------:R-:W2:Y:S01]  /*19d0*/  S2R R0, SR_CgaCtaId ;  /* 0x0000000000007919 */ /* 0x000ea20000008800 */
[----:B------:R-:W-:-:S04]  /*19e0*/  MOV R2, 0x400 ;  /* 0x0000040000027802 */ /* 0x000fc80000000f00 */
[----:B--2---:R-:W-:Y:S02]  /*19f0*/  LEA R0, R0, R2, 0x18 ;  /* 0x0000000200007211 */ /* 0x004fe400078ec0ff */
[----:B------:R-:W-:-:S03]  /*1a00*/  SHF.L.U32 R2, R8, 0x1f, RZ ;  /* 0x0000001f08027819 */ /* 0x000fc600000006ff */
[----:B------:R-:W-:-:S04]  /*1a10*/  IMAD R0, R9, 0x8, R0 ;  /* 0x0000000809007824 */ /* 0x000fc800078e0200 */
[----:B------:R-:W2:Y:S02]  /*1a20*/  SYNCS.PHASECHK.TRANS64.TRYWAIT P0, [R0+URZ+0x110], R2 ;  /* 0x00011002000075a7 */ /* 0x000ea400080011ff */
[----:B--2---:R-:W-:Y:S05]  /*1a30*/  @!P0 BRA `(.L_x_24) ;  /* 0x0000006000388947 */ /* 0x004fea0003800000 */
.L_x_124:
[----:B------:R-:W-:Y:S01]  /*1a40*/  VIADD R9, R9, 0x1 ;  /* 0x0000000109097836 */ /* 0x000fe20000000000 */
[----:B------:R2:W-:Y:S04]  /*1a50*/  SYNCS.ARRIVE.TRANS64.A1T0 RZ, [R0+URZ+0x100], RZ ;  /* 0x000100ff00ff79a7 */ /* 0x0005e800081000ff */
[----:B------:R-:W-:-:S04]  /*1a60*/  ISETP.NE.AND P0, PT, R9, 0x2, PT ;  /* 0x000000020900780c */ /* 0x000fc80003f05270 */
[----:B------:R-:W-:Y:S02]  /*1a70*/  SEL R9, R9, RZ, P0 ;  /* 0x000000ff09097207 */ /* 0x000fe40000000000 */
[----:B--2---:R-:W-:-:S04]  /*1a80*/  SEL R0, RZ, 0x1, P0 ;  /* 0x00000001ff007807 */ /* 0x004fc80000000000 */
[----:B------:R-:W-:-:S07]  /*1a90*/  LOP3.LUT R8, R8, R0, RZ, 0x3c, !PT ;  /* 0x0000000008087212 */ /* 0x000fce00078e3cff */
.L_x_23:
[----:B------:R-:W-:Y:S01]  /*1aa0*/  UMOV UR21, 0x400 ;  /* 0x0000040000157882 */ /* 0x000fe20000000000 */
[----:B------:R-:W-:Y:S01]  /*1ab0*/  SHF.L.U32 R0, R12, 0x1f, RZ ;  /* 0x0000001f0c007819 */ /* 0x000fe200000006ff */
[----:B-1----:R-:W-:Y:S02]  /*1ac0*/  ULEA UR21, UR54, UR21, 0x18 ;  /* 0x0000001536157291 */ /* 0x002fe4000f8ec0ff */
[----:B------:R-:W-:Y:S02]  /*1ad0*/  UISETP.GE.U32.AND UP0, UPT, UR50, 0xff, UPT ;  /* 0x000000ff3200788c */ /* 0x000fe4000bf06070 */
[----:B------:R-:W-:Y:S02]  /*1ae0*/  ULEA UR4, UR23, UR21, 0x3 ;  /* 0x0000001517047291 */ /* 0x000fe4000f8e18ff */
[----:B------:R-:W-:Y:S02]  /*1af0*/  USHF.L.U32 UR19, UR26, 0x6, URZ ;  /* 0x000000061a137899 */ /* 0x000fe400080006ff */
[----:B------:R-:W-:Y:S01]  /*1b00*/  ULEA UR35, UR25, UR49, 0x6 ;  /* 0x0000003119237291 */ /* 0x000fe2000f8e30ff */
[----:B------:R-:W-:-:S04]  /*1b10*/  UMOV UR13, URZ ;  /* 0x000000ff000d7c82 */ /* 0x000fc80008000000 */
[----:B------:R1:W2:Y:S01]  /*1b20*/  SYNCS.PHASECHK.TRANS64.TRYWAIT P0, [UR4+0x30], R0 ;  /* 0x00003000ff0075a7 */ /* 0x0002a20008001104 */
[----:B------:R-:W-:Y:S06]  /*1b30*/  BRA.U !UP0, `(.L_x_25) ;  /* 0x0000000108f47547 */ /* 0x000fec000b800000 */
[----:B------:R-:W-:Y:S01]  /*1b40*/  UMOV UR22, URZ ;  /* 0x000000ff00167c82 */ /* 0x000fe20008000000 */
[----:B------:R-:W-:-:S05]  /*1b50*/  UMOV UR4, UR23 ;  /* 0x0000001700047c82 */ /* 0x000fca0008000000 */
.L_x_31:
[----:B------:R-:W-:Y:S01]  /*1b60*/  ULEA UR33, UR4, UR21, 0x3 ;  /* 0x0000001504217291 */ /* 0x000fe2000f8e18ff */
[----:B--2---:R-:W-:Y:S01]  /*1b70*/  @!P3 MOV R2, 0x8000 ;  /* 0x000080000002b802 */ /* 0x004fe20000000f00 */
[----:B--2-4-:R-:W-:Y:S10]  /*1b80*/  @P0 BRA `(.L_x_26) ;  /* 0x00000000000c0947 */ /* 0x014ff40003800000 */
[----:B------:R-:W-:-:S04]  /*1b90*/  SHF.L.U32 R3, R12, 0x1f, RZ ;  /* 0x0000001f0c037819 */ /* 0x000fc800000006ff */
[----:B------:R-:W2:Y:S02]  /*1ba0*/  SYNCS.PHASECHK.TRANS64.TRYWAIT P0, [UR33+0x30], R3 ;  /* 0x00003003ff0075a7 */ /* 0x000ea40008001121 */
[----:B--2---:R-:W-:Y:S05]  /*1bb0*/  @!P0 BRA `(.L_x_27) ;  /* 0x0000005c00ec8947 */ /* 0x004fea0003800000 */
.L_x_26:
[----:B------:R2:W-:Y:S01]  /*1bc0*/  @!P3 SYNCS.ARRIVE.TRANS64 RZ, [UR33], R2 ;  /* 0x00000002ffffb9a7 */ /* 0x0005e20008000021 */
[----:B------:R-:W-:-:S04]  /*1bd0*/  ULOP3.LUT UR5, UR31, 0x2, URZ, 0xfc, !UPT ;  /* 0x000000021f057892 */ /* 0x000fc8000f8efcff */
[----:B------:R-:W-:-:S09]  /*1be0*/  UISETP.NE.AND UP0, UPT, UR5, 0x2, UPT ;  /* 0x000000020500788c */ /* 0x000fd2000bf05270 */
[----:B------:R-:W-:Y:S05]  /*1bf0*/  BRA.U UP0, `(.L_x_28) ;  /* 0x0000000100047547 */ /* 0x000fea000b800000 */
[----:B------:R-:W-:Y:S05]  /*1c00*/  BPT.TRAP 0x1 ;  /* 0x000000040000795c */ /* 0x000fea0000300000 */
.L_x_28:
[----:B------:R-:W-:Y:S04]  /*1c10*/  BSSY.RECONVERGENT B0, `(.L_x_29) ;  /* 0x0000003000007945 */ /* 0x000fe80003800200 */
[----:B------:R-:W-:Y:S05]  /*1c20*/  @P2 BRA `(.L_x_30) ;  /* 0x0000000000042947 */ /* 0x000fea0003800000 */
[----:B------:R-:W-:Y:S05]  /*1c30*/  BPT.TRAP 0x1 ;  /* 0x000000040000795c */ /* 0x000fea0000300000 */
.L_x_30:
[----:B------:R-:W-:Y:S05]  /*1c40*/  BSYNC.RECONVERGENT B0 ;  /* 0x0000000000007941 */ /* 0x000fea0003800200 */
.L_x_29:
[----:B------:R-:W-:Y:S02]  /*1c50*/  UIADD3 UR5, UPT, UPT, UR4, 0x1, URZ ;  /* 0x0000000104057890 */ /* 0x000fe4000fffe0ff */
[----:B------:R-:W-:Y:S02]  /*1c60*/  USHF.L.U32 UR4, UR4, 0xe, URZ ;  /* 0x0000000e04047899 */ /* 0x000fe400080006ff */
[----:B------:R-:W-:Y:S02]  /*1c70*/  UISETP.NE.AND UP0, UPT, UR5, 0x6, UPT ;  /* 0x000000060500788c */ /* 0x000fe4000bf05270 */
[----:B------:R-:W-:Y:S02]  /*1c80*/  ULEA UR24, UR29, UR4, 0x1 ;  /* 0x000000041d187291 */ /* 0x000fe4000f8e08ff */
[----:B------:R-:W-:Y:S02]  /*1c90*/  USEL UR6, URZ, 0x1, UP0 ;  /* 0x00000001ff067887 */ /* 0x000fe40008000000 */
[----:B------:R-:W-:-:S02]  /*1ca0*/  USEL UR23, UR5, URZ, UP0 ;  /* 0x000000ff05177287 */ /* 0x000fc40008000000 */
[----:B------:R-:W-:Y:S02]  /*1cb0*/  UIADD3 UR24, UPT, UPT, UR21, UR24, URZ ;  /* 0x0000001815187290 */ /* 0x000fe4000fffe0ff */
[----:B------:R-:W-:Y:S01]  /*1cc0*/  LOP3.LUT R12, R12, UR6, RZ, 0x3c, !PT ;  /* 0x000000060c0c7c12 */ /* 0x000fe2000f8e3cff */
[----:B------:R-:W-:Y:S02]  /*1cd0*/  UIADD3 UR6, UP1, UPT, UR40, 0x80, URZ ;  /* 0x0000008028067890 */ /* 0x000fe4000ff3e0ff */
[----:B------:R-:W-:Y:S01]  /*1ce0*/  ULEA UR5, UR23, UR21, 0x3 ;  /* 0x0000001517057291 */ /* 0x000fe2000f8e18ff */
[----:B-1----:R-:W-:Y:S01]  /*1cf0*/  SHF.L.U32 R0, R12, 0x1f, RZ ;  /* 0x0000001f0c007819 */ /* 0x002fe200000006ff */
[----:B------:R-:W-:Y:S02]  /*1d00*/  USHF.L.U32 UR34, UR22, 0x7, URZ ;  /* 0x0000000716227899 */ /* 0x000fe400080006ff */
[----:B------:R-:W-:Y:S02]  /*1d10*/  UIADD3 UR14, UP0, UPT, UR40, 0x180, URZ ;  /* 0x00000180280e7890 */ /* 0x000fe4000ff1e0ff */
[----:B------:R-:W-:-:S02]  /*1d20*/  UIADD3 UR4, UPT, UPT, UR21, UR4, URZ ;  /* 0x0000000415047290 */ /* 0x000fc4000fffe0ff */
[----:B------:R-:W-:Y:S01]  /*1d30*/  UIADD3.X UR7, UPT, UPT, URZ, UR41, URZ, UP1, !UPT ;  /* 0x00000029ff077290 */ /* 0x000fe20008ffe4ff */
[----:B------:R3:W4:Y:S01]  /*1d40*/  SYNCS.PHASECHK.TRANS64.TRYWAIT P0, [UR5+0x30], R0 ;  /* 0x00003000ff0075a7 */ /* 0x0007220008001105 */
[----:B------:R-:W-:Y:S02]  /*1d50*/  UIADD3 UR32, UPT, UPT, UR24, 0x3400, URZ ;  /* 0x0000340018207890 */ /* 0x000fe4000fffe0ff */
[----:B------:R-:W-:Y:S02]  /*1d60*/  UIADD3 UR26, UPT, UPT, UR34, 0x40, URZ ;  /* 0x00000040221a7890 */ /* 0x000fe4000fffe0ff */
[----:B------:R-:W-:Y:S02]  /*1d70*/  UIADD3 UR24, UPT, UPT, UR24, 0x5400, URZ ;  /* 0x0000540018187890 */ /* 0x000fe4000fffe0ff */
[----:B------:R-:W-:Y:S02]  /*1d80*/  UIADD3.X UR15, UPT, UPT, URZ, UR41, URZ, UP0, !UPT ;  /* 0x00000029ff0f7290 */ /* 0x000fe400087fe4ff */
[----:B------:R-:W-:-:S02]  /*1d90*/  UIADD3 UR16, UPT, UPT, UR4, 0x1b400, URZ ;  /* 0x0001b40004107890 */ /* 0x000fc4000fffe0ff */
[----:B------:R-:W-:Y:S01]  /*1da0*/  UIADD3 UR8, UPT, UPT, UR4, 0x1d400, URZ ;  /* 0x0001d40004087890 */ /* 0x000fe2000fffe0ff */
[----:B------:R-:W-:Y:S01]  /*1db0*/  UMOV UR5, 0xff0000 ;  /* 0x00ff000000057882 */ /* 0x000fe20000000000 */
[----:B------:R-:W-:Y:S01]  /*1dc0*/  UMOV UR38, 0x0 ;  /* 0x0000000000267882 */ /* 0x000fe20000000000 */
[----:B------:R-:W-:Y:S01]  /*1dd0*/  UMOV UR39, 0x10000000 ;  /* 0x1000000000277882 */ /* 0x000fe20000000000 */
[----:B------:R-:W-:Y:S01]  /*1de0*/  UMOV UR25, UR33 ;  /* 0x0000002100197c82 */ /* 0x000fe20008000000 */
[----:B------:R-:W-:Y:S01]  /*1df0*/  UMOV UR27, UR35 ;  /* 0x00000023001b7c82 */ /* 0x000fe20008000000 */
[----:B------:R-:W-:Y:S01]  /*1e00*/  UMOV UR28, UR36 ;  /* 0x00000024001c7c82 */ /* 0x000fe20008000000 */
[----:B------:R-:W-:Y:S01]  /*1e10*/  UMOV UR17, UR33 ;  /* 0x0000002100117c82 */ /* 0x000fe20008000000 */
[----:B------:R-:W-:Y:S01]  /*1e20*/  UMOV UR20, UR36 ;  /* 0x0000002400147c82 */ /* 0x000fe20008000000 */
[----:B------:R-:W-:Y:S01]  /*1e30*/  UMOV UR18, UR34 ;  /* 0x0000002200127c82 */ /* 0x000fe20008000000 */
[----:B------:R3:W-:Y:S01]  /*1e40*/  UTMALDG.3D.MULTICAST [UR32], [UR6], UR5, desc[UR38] ;  /* 0x00002620060073b4 */ /* 0x0007e20008011805 */
[----:B------:R-:W-:Y:S01]  /*1e50*/  UMOV UR11, UR19 ;  /* 0x00000013000b7c82 */ /* 0x000fe20008000000 */
[----:B------:R-:W-:Y:S01]  /*1e60*/  UMOV UR12, UR36 ;  /* 0x00000024000c7c82 */ /* 0x000fe20008000000 */
[----:B------:R-:W-:Y:S01]  /*1e70*/  UMOV UR9, UR33 ;  /* 0x0000002100097c82 */ /* 0x000fe20008000000 */
[----:B------:R-:W-:Y:S01]  /*1e80*/  UMOV UR10, UR26 ;  /* 0x0000001a000a7c82 */ /* 0x000fe20008000000 */
[----:B------:R-:W-:Y:S01]  /*1e90*/  UIADD3 UR22, UPT, UPT, UR22, 0x1, URZ ;  /* 0x0000000116167890 */ /* 0x000fe2000fffe0ff */
[----:B------:R-:W-:Y:S01]  /*1ea0*/  UMOV UR13, UR30 ;  /* 0x0000001e000d7c82 */ /* 0x000fe20008000000 */
[----:B------:R3:W-:Y:S02]  /*1eb0*/  UTMALDG.3D.MULTICAST [UR24], [UR6], UR5, desc[UR38] ;  /* 0x00002618060073b4 */ /* 0x0007e40008011805 */
[----:B------:R-:W-:Y:S01]  /*1ec0*/  UISETP.NE.AND UP0, UPT, UR22, UR30, UPT ;  /* 0x0000001e1600728c */ /* 0x000fe2000bf05270 */
[----:B------:R-:W-:Y:S01]  /*1ed0*/  UMOV UR4, UR23 ;  /* 0x0000001700047c82 */ /* 0x000fe20008000000 */
[----:B------:R3:W-:Y:S01]  /*1ee0*/  UTMALDG.3D [UR16], [UR14], desc[UR38] ;  /* 0x000026100e0075b4 */ /* 0x0007e20008011000 */
[----:B------:R3:W-:Y:S06]  /*1ef0*/  UTMALDG.3D [UR8], [UR14], desc[UR38] ;  /* 0x000026080e0075b4 */ /* 0x0007ec0008011000 */
[----:B---3--:R-:W-:Y:S05]  /*1f00*/  BRA.U UP0, `(.L_x_31) ;  /* 0xfffffffd00147547 */ /* 0x008fea000b83ffff */
.L_x_25:
[----:B------:R-:W-:Y:S01]  /*1f10*/  ULEA UR4, UR23, UR21, 0x3 ;  /* 0x0000001517047291 */ /* 0x000fe2000f8e18ff */
[----:B-1----:R-:W-:Y:S01]  /*1f20*/  SHF.L.U32 R0, R12, 0x1f, RZ ;  /* 0x0000001f0c007819 */ /* 0x002fe200000006ff */
[----:B------:R-:W-:Y:S01]  /*1f30*/  @!P1 SYNCS.ARRIVE.TRANS64.A1T0 RZ, [UR21+0x98], RZ ;  /* 0x000098ffffff99a7 */ /* 0x000fe20008100015 */
[----:B------:R-:W-:-:S06]  /*1f40*/  UISETP.GT.AND UP0, UPT, UR47, UR46, UPT ;  /* 0x0000002e2f00728c */ /* 0x000fcc000bf04270 */
[----:B--2-4-:R1:W2:Y:S03]  /*1f50*/  SYNCS.PHASECHK.TRANS64.TRYWAIT P0, [UR4+0x30], R0 ;  /* 0x00003000ff0075a7 */ /* 0x0142a60008001104 */
[----:B------:R-:W-:Y:S05]  /*1f60*/  BRA.U !UP0, `(.L_x_32) ;  /* 0x0000000108f07547 */ /* 0x000fea000b800000 */
[----:B------:R-:W-:Y:S01]  /*1f70*/  UIADD3 UR14, UPT, UPT, UR48, UR13, URZ ;  /* 0x0000000d300e7290 */ /* 0x000fe2000fffe0ff */
[----:B------:R-:W-:-:S11]  /*1f80*/  UMOV UR4, UR23 ;  /* 0x0000001700047c82 */ /* 0x000fd60008000000 */
.L_x_38:
[----:B------:R-:W-:Y:S01]  /*1f90*/  ULEA UR33, UR4, UR21, 0x3 ;  /* 0x0000001504217291 */ /* 0x000fe2000f8e18ff */
[----:B--2---:R-:W-:Y:S01]  /*1fa0*/  @!P3 MOV R2, 0x8000 ;  /* 0x000080000002b802 */ /* 0x004fe20000000f00 */
[----:B--2-4-:R-:W-:Y:S10]  /*1fb0*/  @P0 BRA `(.L_x_33) ;  /* 0x00000000000c0947 */ /* 0x014ff40003800000 */
[----:B------:R-:W-:-:S04]  /*1fc0*/  SHF.L.U32 R3, R12, 0x1f, RZ ;  /* 0x0000001f0c037819 */ /* 0x000fc800000006ff */
[----:B------:R-:W2:Y:S02]  /*1fd0*/  SYNCS.PHASECHK.TRANS64.TRYWAIT P0, [UR33+0x30], R3 ;  /* 0x00003003ff0075a7 */ /* 0x000ea40008001121 */
[----:B--2---:R-:W-:Y:S05]  /*1fe0*/  @!P0 BRA `(.L_x_34) ;  /* 0x0000005800f88947 */ /* 0x004fea0003800000 */
.L_x_33:
[----:B------:R2:W-:Y:S01]  /*1ff0*/  @!P3 SYNCS.ARRIVE.TRANS64 RZ, [UR33], R2 ;  /* 0x00000002ffffb9a7 */ /* 0x0005e20008000021 */
[----:B------:R-:W-:-:S04]  /*2000*/  ULOP3.LUT UR5, UR31, 0x2, URZ, 0xfc, !UPT ;  /* 0x000000021f057892 */ /* 0x000fc8000f8efcff */
[----:B------:R-:W-:-:S09]  /*2010*/  UISETP.NE.AND UP0, UPT, UR5, 0x2, UPT ;  /* 0x000000020500788c */ /* 0x000fd2000bf05270 */
[----:B------:R-:W-:Y:S05]  /*2020*/  BRA.U UP0, `(.L_x_35) ;  /* 0x0000000100047547 */ /* 0x000fea000b800000 */
[----:B------:R-:W-:Y:S05]  /*2030*/  BPT.TRAP 0x1 ;  /* 0x000000040000795c */ /* 0x000fea0000300000 */
.L_x_35:
[----:B------:R-:W-:Y:S04]  /*2040*/  BSSY.RECONVERGENT B0, `(.L_x_36) ;  /* 0x0000003000007945 */ /* 0x000fe80003800200 */
[----:B------:R-:W-:Y:S05]  /*2050*/  @P2 BRA `(.L_x_37) ;  /* 0x0000000000042947 */ /* 0x000fea0003800000 */
[----:B------:R-:W-:Y:S05]  /*2060*/  BPT.TRAP 0x1 ;  /* 0x000000040000795c */ /* 0x000fea0000300000 */
.L_x_37:
[----:B------:R-:W-:Y:S05]  /*2070*/  BSYNC.RECONVERGENT B0 ;  /* 0x0000000000007941 */ /* 0x000fea0003800200 */
.L_x_36:
[----:B------:R-:W-:Y:S02]  /*2080*/  UIADD3 UR5, UPT, UPT, UR4, 0x1, URZ ;  /* 0x0000000104057890 */ /* 0x000fe4000fffe0ff */
[----:B------:R-:W-:Y:S02]  /*2090*/  USHF.L.U32 UR7, UR4, 0xe, URZ ;  /* 0x0000000e04077899 */ /* 0x000fe400080006ff */
[----:B------:R-:W-:Y:S02]  /*20a0*/  UISETP.NE.AND UP0, UPT, UR5, 0x6, UPT ;  /* 0x000000060500788c */ /* 0x000fe4000bf05270 */
[----:B------:R-:W-:Y:S02]  /*20b0*/  ULEA UR24, UR29, UR7, 0x1 ;  /* 0x000000071d187291 */ /* 0x000fe4000f8e08ff */
[----:B------:R-:W-:Y:S02]  /*20c0*/  USEL UR6, URZ, 0x1, UP0 ;  /* 0x00000001ff067887 */ /* 0x000fe40008000000 */
[----:B------:R-:W-:-:S02]  /*20d0*/  USEL UR23, UR5, URZ, UP0 ;  /* 0x000000ff05177287 */ /* 0x000fc40008000000 */
[----:B------:R-:W-:Y:S02]  /*20e0*/  UIADD3 UR4, UP1, UPT, UR40, 0x80, URZ ;  /* 0x0000008028047890 */ /* 0x000fe4000ff3e0ff */
[----:B------:R-:W-:Y:S01]  /*20f0*/  ULEA UR5, UR23, UR21, 0x3 ;  /* 0x0000001517057291 */ /* 0x000fe2000f8e18ff */
[----:B------:R-:W-:Y:S01]  /*2100*/  LOP3.LUT R12, R12, UR6, RZ, 0x3c, !PT ;  /* 0x000000060c0c7c12 */ /* 0x000fe2000f8e3cff */
[----:B------:R-:W-:Y:S02]  /*2110*/  UIADD3 UR24, UPT, UPT, UR21, UR24, URZ ;  /* 0x0000001815187290 */ /* 0x000fe4000fffe0ff */
[----:B------:R-:W-:Y:S01]  /*2120*/  USHF.L.U32 UR34, UR13, 0x7, URZ ;  /* 0x000000070d227899 */ /* 0x000fe200080006ff */
[----:B-1----:R-:W-:Y:S01]  /*2130*/  SHF.L.U32 R0, R12, 0x1f, RZ ;  /* 0x0000001f0c007819 */ /* 0x002fe200000006ff */
[----:B------:R-:W-:Y:S02]  /*2140*/  UIADD3 UR6, UP0, UPT, UR40, 0x180, URZ ;  /* 0x0000018028067890 */ /* 0x000fe4000ff1e0ff */
[----:B------:R-:W-:Y:S01]  /*2150*/  UIADD3 UR8, UPT, UPT, UR21, UR7, URZ ;  /* 0x0000000715087290 */ /* 0x000fe2000fffe0ff */
[----:B------:R3:W4:Y:S01]  /*2160*/  SYNCS.PHASECHK.TRANS64.TRYWAIT P0, [UR5+0x30], R0 ;  /* 0x00003000ff0075a7 */ /* 0x0007220008001105 */
[----:B------:R-:W-:-:S02]  /*2170*/  UIADD3.X UR5, UPT, UPT, URZ, UR41, URZ, UP1, !UPT ;  /* 0x00000029ff057290 */ /* 0x000fc40008ffe4ff */
[----:B------:R-:W-:Y:S02]  /*2180*/  UIADD3 UR32, UPT, UPT, UR24, 0x3400, URZ ;  /* 0x0000340018207890 */ /* 0x000fe4000fffe0ff */
[----:B------:R-:W-:Y:S02]  /*2190*/  UIADD3 UR26, UPT, UPT, UR34, 0x40, URZ ;  /* 0x00000040221a7890 */ /* 0x000fe4000fffe0ff */
[----:B------:R-:W-:Y:S02]  /*21a0*/  UIADD3 UR24, UPT, UPT, UR24, 0x5400, URZ ;  /* 0x0000540018187890 */ /* 0x000fe4000fffe0ff */
[----:B------:R-:W-:Y:S02]  /*21b0*/  UIADD3.X UR7, UPT, UPT, URZ, UR41, URZ, UP0, !UPT ;  /* 0x00000029ff077290 */ /* 0x000fe400087fe4ff */
[----:B------:R-:W-:Y:S02]  /*21c0*/  UIADD3 UR16, UPT, UPT, UR8, 0x1b400, URZ ;  /* 0x0001b40008107890 */ /* 0x000fe4000fffe0ff */
[----:B------:R-:W-:Y:S01]  /*21d0*/  UIADD3 UR8, UPT, UPT, UR8, 0x1d400, URZ ;  /* 0x0001d40008087890 */ /* 0x000fe2000fffe0ff */
[----:B------:R-:W-:Y:S01]  /*21e0*/  UMOV UR10, 0xff0000 ;  /* 0x00ff0000000a7882 */ /* 0x000fe20000000000 */
[----:B------:R-:W-:Y:S01]  /*21f0*/  UMOV UR38, 0x0 ;  /* 0x0000000000267882 */ /* 0x000fe20000000000 */
[----:B------:R-:W-:Y:S01]  /*2200*/  UMOV UR39, 0x10000000 ;  /* 0x1000000000277882 */ /* 0x000fe20000000000 */
[----:B------:R-:W-:Y:S01]  /*2210*/  UMOV UR25, UR33 ;  /* 0x0000002100197c82 */ /* 0x000fe20008000000 */
[----:B------:R-:W-:Y:S01]  /*2220*/  UMOV UR27, UR35 ;  /* 0x00000023001b7c82 */ /* 0x000fe20008000000 */
[----:B------:R-:W-:Y:S01]  /*2230*/  UMOV UR28, UR36 ;  /* 0x00000024001c7c82 */ /* 0x000fe20008000000 */
[----:B------:R-:W-:Y:S01]  /*2240*/  UTMALDG.3D.MULTICAST [UR32], [UR4], UR10, desc[UR38] ;  /* 0x00002620040073b4 */ /* 0x000fe2000801180a */
[----:B------:R-:W-:Y:S01]  /*2250*/  UMOV UR17, UR33 ;  /* 0x0000002100117c82 */ /* 0x000fe20008000000 */
[----:B------:R-:W-:Y:S01]  /*2260*/  UMOV UR20, UR36 ;  /* 0x0000002400147c82 */ /* 0x000fe20008000000 */
[----:B------:R-:W-:Y:S01]  /*2270*/  UMOV UR18, UR34 ;  /* 0x0000002200127c82 */ /* 0x000fe20008000000 */
[----:B------:R-:W-:Y:S01]  /*2280*/  UMOV UR11, UR19 ;  /* 0x00000013000b7c82 */ /* 0x000fe20008000000 */
[----:B------:R-:W-:Y:S01]  /*2290*/  UMOV UR12, UR36 ;  /* 0x00000024000c7c82 */ /* 0x000fe20008000000 */
[----:B------:R-:W-:Y:S01]  /*22a0*/  UMOV UR9, UR33 ;  /* 0x0000002100097c82 */ /* 0x000fe20008000000 */
[----:B------:R-:W-:Y:S01]  /*22b0*/  UIADD3 UR13, UPT, UPT, UR13, 0x1, URZ ;  /* 0x000000010d0d7890 */ /* 0x000fe2000fffe0ff */
[----:B------:R1:W-:Y:S03]  /*22c0*/  UTMALDG.3D.MULTICAST [UR24], [UR4], UR10, desc[UR38] ;  /* 0x00002618040073b4 */ /* 0x0003e6000801180a */
[----:B------:R-:W-:Y:S01]  /*22d0*/  UISETP.NE.AND UP0, UPT, UR13, UR14, UPT ;  /* 0x0000000e0d00728c */ /* 0x000fe2000bf05270 */
[----:B------:R3:W-:Y:S01]  /*22e0*/  UTMALDG.3D [UR16], [UR6], desc[UR38] ;  /* 0x00002610060075b4 */ /* 0x0007e20008011000 */
[----:B-1----:R-:W-:Y:S01]  /*22f0*/  UMOV UR10, UR26 ;  /* 0x0000001a000a7c82 */ /* 0x002fe20008000000 */
[----:B------:R-:W-:Y:S01]  /*2300*/  UMOV UR4, UR23 ;  /* 0x0000001700047c82 */ /* 0x000fe20008000000 */
[----:B------:R3:W-:Y:S05]  /*2310*/  UTMALDG.3D [UR8], [UR6], desc[UR38] ;  /* 0x00002608060075b4 */ /* 0x0007ea0008011000 */
[----:B---3--:R-:W-:Y:S05]  /*2320*/  BRA.U UP0, `(.L_x_38) ;  /* 0xfffffffd00187547 */ /* 0x008fea000b83ffff */
.L_x_32:
[C---:B------:R-:W-:Y:S01]  /*2330*/  LEA R3, R11.reuse, UR21, 0x3 ;  /* 0x000000150b037c11 */ /* 0x040fe2000f8e18ff */
[----:B------:R-:W-:Y:S01]  /*2340*/  NOP ;  /* 0x0000000000007918 */ /* 0x000fe20000000000 */
[----:B-1----:R-:W-:Y:S02]  /*2350*/  SHF.L.U32 R0, R10, 0x1f, RZ ;  /* 0x0000001f0a007819 */ /* 0x002fe400000006ff */
[----:B------:R-:W-:Y:S02]  /*2360*/  LEA R4, R11, UR21, 0x4 ;  /* 0x000000150b047c11 */ /* 0x000fe4000f8e20ff */
[----:B--2-4-:R-:W1:Y:S02]  /*2370*/  SYNCS.PHASECHK.TRANS64.TRYWAIT P0, [R3+URZ+0xa0], R0 ;  /* 0x0000a000030075a7 */ /* 0x014e6400080011ff */
[----:B-1----:R-:W-:Y:S05]  /*2380*/  @!P0 BRA `(.L_x_39) ;  /* 0x0000005800288947 */ /* 0x002fea0003800000 */
.L_x_127:
[----:B------:R-:W2:Y:S01]  /*2390*/  LDS.128 R4, [R4+0x130] ;  /* 0x0001300004047984 */ /* 0x000ea20000000c00 */
[----:B------:R-:W-:Y:S01]  /*23a0*/  UISETP.GE.AND UP0, UPT, UR42, 0x1, UPT ;  /* 0x000000012a00788c */ /* 0x000fe2000bf06270 */
[----:B------:R-:W-:Y:S01]  /*23b0*/  @!PT LDS RZ, [RZ] ;  /* 0x00000000fffff984 */ /* 0x000fe20000000800 */
[----:B------:R-:W-:Y:S01]  /*23c0*/  @!PT LDS RZ, [RZ] ;  /* 0x00000000fffff984 */ /* 0x000fe20000000800 */
[----:B------:R-:W-:Y:S01]  /*23d0*/  @!PT LDS RZ, [RZ] ;  /* 0x00000000fffff984 */ /* 0x000fe20000000800 */
[----:B------:R-:W-:Y:S01]  /*23e0*/  @!PT LDS RZ, [RZ] ;  /* 0x00000000fffff984 */ /* 0x000fe20000000800 */
[----:B------:R3:W-:Y:S06]  /*23f0*/  MEMBAR.ALL.CTA ;  /* 0x0000000000007992 */ /* 0x0007ec0000008000 */
[----:B---3--:R-:W3:Y:S01]  /*2400*/  FENCE.VIEW.ASYNC.S ;  /* 0x00000000000073c6 */ /* 0x008ee20000000000 */
[----:B--2---:R-:W-:-:S13]  /*2410*/  LOP3.LUT P0, RZ, R6, 0x1, RZ, 0xc0, !PT ;  /* 0x0000000106ff7812 */ /* 0x004fda000780c0ff */
[----:B---3--:R-:W-:Y:S01]  /*2420*/  VOTEU.ANY UP1, P0 ;  /* 0x0000000000ff7886 */ /* 0x008fe20000020100 */
[----:B------:R-:W-:-:S13]  /*2430*/  PLOP3.LUT P0, PT, PT, PT, UP1, 0x80, 0x8 ;  /* 0x000000000008781c */ /* 0x000fda0003f0f018 */
[----:B-1----:R-:W-:Y:S02]  /*2440*/  @P0 LOP3.LUT R0, R5, 0xffff, RZ, 0xc0, !PT ;  /* 0x0000ffff05000812 */ /* 0x002fe400078ec0ff */
[----:B------:R-:W-:Y:S02]  /*2450*/  @P0 MOV R2, R4 ;  /* 0x0000000400020202 */ /* 0x000fe40000000f00 */
[----:B------:R-:W-:Y:S01]  /*2460*/  @P0 R2UR UR5, R0 ;  /* 0x00000000000502ca */ /* 0x000fe200000e0000 */
[----:B------:R-:W-:Y:S01]  /*2470*/  VIADD R0, R3, 0xb0 ;  /* 0x000000b003007836 */ /* 0x000fe20000000000 */
[----:B------:R-:W-:Y:S02]  /*2480*/  @P0 SHF.R.U32.HI R4, RZ, 0x10, R5 ;  /* 0x00000010ff040819 */ /* 0x000fe40000011605 */
[----:B------:R-:W-:Y:S02]  /*2490*/  @P0 R2UR UR6, R2 ;  /* 0x00000000020602ca */ /* 0x000fe400000e0000 */
[----:B------:R-:W-:-:S02]  /*24a0*/  PRMT R0, RZ, 0x654, R0 ;  /* 0x00000654ff007816 */ /* 0x000fc40000000000 */
[----:B------:R-:W-:Y:S02]  /*24b0*/  @P0 R2UR UR4, R4 ;  /* 0x00000000040402ca */ /* 0x000fe400000e0000 */
[----:B------:R1:W-:Y:S03]  /*24c0*/  SYNCS.ARRIVE.TRANS64.RED.A1T0 RZ, [R0+URZ], RZ ;  /* 0x000000ff00ff79a7 */ /* 0x0003e600081004ff */
[----:B------:R-:W-:-:S04]  /*24d0*/  @UP1 UMOV UR37, UR5 ;  /* 0x0000000500251c82 */ /* 0x000fc80008000000 */
[----:B------:R-:W-:-:S04]  /*24e0*/  @UP1 UMOV UR43, UR6 ;  /* 0x00000006002b1c82 */ /* 0x000fc80008000000 */
[----:B------:R-:W-:Y:S01]  /*24f0*/  @UP1 UMOV UR36, UR4 ;  /* 0x0000000400241c82 */ /* 0x000fe20008000000 */
[----:B------:R-:W-:Y:S05]  /*2500*/  BRA.U !UP0, `(.L_x_40) ;  /* 0x0000000108d47547 */ /* 0x000fea000b800000 */
[----:B------:R-:W2:Y:S01]  /*2510*/  LDCU.128 UR12, c[0x0][0xb10] ;  /* 0x00016200ff0c77ac */ /* 0x000ea20008000c00 */
[----:B------:R-:W3:Y:S01]  /*2520*/  LDCU UR22, c[0x0][0xb20] ;  /* 0x00016400ff1677ac */ /* 0x000ee20008000800 */
[----:B------:R-:W4:Y:S01]  /*2530*/  LDCU UR20, c[0x0][0xb0c] ;  /* 0x00016180ff1477ac */ /* 0x000f220008000800 */
[----:B------:R-:W1:Y:S01]  /*2540*/  LDCU.64 UR8, c[0x0][0xb28] ;  /* 0x00016500ff0877ac */ /* 0x000e620008000a00 */
[----:B------:R-:W-:Y:S02]  /*2550*/  UISETP.NE.AND UP3, UPT, UR42, 0x1, UPT ;  /* 0x000000012a00788c */ /* 0x000fe4000bf65270 */
[----:B--2---:R-:W-:Y:S02]  /*2560*/  UIMAD.WIDE.U32 UR6, UR44, UR15, URZ ;  /* 0x0000000f2c0672a5 */ /* 0x004fe4000f8e00ff */
[----:B------:R-:W-:Y:S02]  /*2570*/  UIMAD.WIDE.U32 UR4, UR45, UR12, URZ ;  /* 0x0000000c2d0472a5 */ /* 0x000fe4000f8e00ff */
[----:B------:R-:W-:-:S02]  /*2580*/  UISETP.NE.AND UP0, UPT, UR14, 0x1, UPT ;  /* 0x000000010e00788c */ /* 0x000fc4000bf05270 */
[----:B------:R-:W-:Y:S01]  /*2590*/  UIMAD.WIDE.U32 UR18, UR37, UR15, URZ ;  /* 0x0000000f251272a5 */ /* 0x000fe2000f8e00ff */
[----:B------:R-:W-:Y:S02]  /*25a0*/  UMOV UR6, UR7 ;  /* 0x0000000700067c82 */ /* 0x000fe40008000000 */
[----:B------:R-:W-:Y:S01]  /*25b0*/  UMOV UR4, UR5 ;  /* 0x0000000500047c82 */ /* 0x000fe20008000000 */
[----:B---3--:R-:W-:Y:S02]  /*25c0*/  USHF.R.U32.HI UR6, URZ, UR22, UR6 ;  /* 0x00000016ff067299 */ /* 0x008fe40008011606 */
[----:B----4-:R-:W-:Y:S02]  /*25d0*/  UISETP.NE.AND UP2, UPT, UR20, 0x1, UPT ;  /* 0x000000011400788c */ /* 0x010fe4000bf45270 */
[----:B------:R-:W-:Y:S02]  /*25e0*/  USHF.R.U32.HI UR4, URZ, UR13, UR4 ;  /* 0x0000000dff047299 */ /* 0x000fe40008011604 */
[----:B------:R-:W-:-:S02]  /*25f0*/  USEL UR5, UR44, UR6, !UP0 ;  /* 0x000000062c057287 */ /* 0x000fc4000c000000 */
[----:B------:R-:W-:Y:S02]  /*2600*/  USEL UR6, UR45, UR4, !UP2 ;  /* 0x000000042d067287 */ /* 0x000fe4000d000000 */
[----:B-1----:R-:W-:Y:S01]  /*2610*/  UIMAD.WIDE.U32 UR10, UR5, UR8, URZ ;  /* 0x00000008050a72a5 */ /* 0x002fe2000f8e00ff */
[----:B------:R-:W-:Y:S01]  /*2620*/  UMOV UR4, UR19 ;  /* 0x0000001300047c82 */ /* 0x000fe20008000000 */
[----:B------:R-:W-:Y:S02]  /*2630*/  UIMAD.WIDE.U32 UR16, UR43, UR12, URZ ;  /* 0x0000000c2b1072a5 */ /* 0x000fe4000f8e00ff */
[----:B------:R-:W-:-:S03]  /*2640*/  UIMAD.WIDE.U32 UR18, UR6, UR8, URZ ;  /* 0x00000008061272a5 */ /* 0x000fc6000f8e00ff */
[----:B------:R-:W-:Y:S01]  /*2650*/  UMOV UR10, UR11 ;  /* 0x0000000b000a7c82 */ /* 0x000fe20008000000 */
[----:B------:R-:W-:Y:S02]  /*2660*/  USHF.R.U32.HI UR4, URZ, UR22, UR4 ;  /* 0x00000016ff047299 */ /* 0x000fe40008011604 */
[----:B------:R-:W-:Y:S01]  /*2670*/  @UP3 USHF.R.U32.HI UR5, URZ, UR9, UR10 ;  /* 0x00000009ff053299 */ /* 0x000fe2000801160a */
[----:B------:R-:W-:Y:S01]  /*2680*/  UMOV UR16, UR17 ;  /* 0x0000001100107c82 */ /* 0x000fe20008000000 */
[----:B------:R-:W-:Y:S01]  /*2690*/  UMOV UR18, UR19 ;  /* 0x0000001300127c82 */ /* 0x000fe20008000000 */
[----:B------:R-:W-:Y:S02]  /*26a0*/  USHF.R.U32.HI UR13, URZ, UR13, UR16 ;  /* 0x0000000dff0d7299 */ /* 0x000fe40008011610 */
[----:B------:R-:W-:Y:S02]  /*26b0*/  USEL UR4, UR37, UR4, !UP0 ;  /* 0x0000000425047287 */ /* 0x000fe4000c000000 */
[----:B------:R-:W-:-:S02]  /*26c0*/  @UP3 USHF.R.U32.HI UR6, URZ, UR9, UR18 ;  /* 0x00000009ff063299 */ /* 0x000fc40008011612 */
[----:B------:R-:W-:Y:S02]  /*26d0*/  UIMAD UR7, UR42, UR5, URZ ;  /* 0x000000052a0772a4 */ /* 0x000fe4000f8e02ff */
[----:B------:R-:W-:Y:S02]  /*26e0*/  USEL UR5, UR43, UR13, !UP2 ;  /* 0x0000000d2b057287 */ /* 0x000fe4000d000000 */
[----:B------:R-:W-:Y:S02]  /*26f0*/  UIMAD UR10, UR42, UR6, URZ ;  /* 0x000000062a0a72a4 */ /* 0x000fe4000f8e02ff */
[----:B------:R-:W-:Y:S02]  /*2700*/  UISETP.GE.AND UP0, UPT, UR4, UR7, UPT ;  /* 0x000000070400728c */ /* 0x000fe4000bf06270 */
[----:B------:R-:W-:Y:S02]  /*2710*/  UIMAD.WIDE.U32 UR12, UR4, UR8, URZ ;  /* 0x00000008040c72a5 */ /* 0x000fe4000f8e00ff */
[----:B------:R-:W-:-:S02]  /*2720*/  UISETP.GE.OR UP0, UPT, UR5, UR10, UP0 ;  /* 0x0000000a0500728c */ /* 0x000fc40008706670 */
        /* <DEDUP_REMOVED lines=19> */
.L_x_40:
[----:B------:R-:W2:Y:S02]  /*2860*/  LDCU UR4, c[0x0][0xb30] ;  /* 0x00016600ff0477ac */ /* 0x000ea40008000800 */
[----:B--2---:R-:W-:-:S09]  /*2870*/  UISETP.NE.AND UP0, UPT, UR4, 0x1, UPT ;  /* 0x000000010400788c */ /* 0x004fd2000bf05270 */
[----:B------:R-:W-:Y:S05]  /*2880*/  BRA.U UP0, `(.L_x_41) ;  /* 0x0000000100447547 */ /* 0x000fea000b800000 */
[----:B------:R-:W2:Y:S01]  /*2890*/  LDCU.128 UR8, c[0x0][0xb10] ;  /* 0x00016200ff0877ac */ /* 0x000ea20008000c00 */
[----:B------:R-:W3:Y:S01]  /*28a0*/  LDCU UR12, c[0x0][0xb0c] ;  /* 0x00016180ff0c77ac */ /* 0x000ee20008000800 */
[----:B------:R-:W4:Y:S01]  /*28b0*/  LDCU UR13, c[0x0][0xb20] ;  /* 0x00016400ff0d77ac */ /* 0x000f220008000800 */
[----:B--2---:R-:W-:Y:S02]  /*28c0*/  UIMAD.WIDE.U32 UR6, UR43, UR8, URZ ;  /* 0x000000082b0672a5 */ /* 0x004fe4000f8e00ff */
[----:B------:R-:W-:Y:S02]  /*28d0*/  UIMAD.WIDE.U32 UR4, UR37, UR11, URZ ;  /* 0x0000000b250472a5 */ /* 0x000fe4000f8e00ff */
[----:B---3--:R-:W-:Y:S02]  /*28e0*/  UISETP.NE.AND UP2, UPT, UR12, 0x1, UPT ;  /* 0x000000010c00788c */ /* 0x008fe4000bf45270 */
[----:B------:R-:W-:Y:S01]  /*28f0*/  UISETP.NE.AND UP0, UPT, UR10, 0x1, UPT ;  /* 0x000000010a00788c */ /* 0x000fe2000bf05270 */
[----:B------:R-:W-:-:S02]  /*2900*/  UMOV UR6, UR7 ;  /* 0x0000000700067c82 */ /* 0x000fc40008000000 */
[----:B------:R-:W-:Y:S01]  /*2910*/  UMOV UR4, UR5 ;  /* 0x0000000500047c82 */ /* 0x000fe20008000000 */
[----:B------:R-:W-:Y:S02]  /*2920*/  USHF.R.U32.HI UR9, URZ, UR9, UR6 ;  /* 0x00000009ff097299 */ /* 0x000fe40008011606 */
[----:B----4-:R-:W-:Y:S02]  /*2930*/  USHF.R.U32.HI UR4, URZ, UR13, UR4 ;  /* 0x0000000dff047299 */ /* 0x010fe40008011604 */
[----:B------:R-:W-:Y:S02]  /*2940*/  USEL UR5, UR43, UR9, !UP2 ;  /* 0x000000092b057287 */ /* 0x000fe4000d000000 */
[----:B------:R-:W-:-:S04]  /*2950*/  USEL UR4, UR37, UR4, !UP0 ;  /* 0x0000000425047287 */ /* 0x000fc8000c000000 */
[----:B------:R-:W-:Y:S02]  /*2960*/  UIADD3 UR6, UPT, UPT, UR5, -UR4, URZ ;  /* 0x8000000405067290 */ /* 0x000fe4000fffe0ff */
[----:B------:R-:W-:Y:S02]  /*2970*/  UIADD3 UR4, UPT, UPT, -UR5, UR4, URZ ;  /* 0x0000000405047290 */ /* 0x000fe4000fffe1ff */
[----:B------:R-:W-:Y:S02]  /*2980*/  UIMAD UR37, UR6, UR10, UR37 ;  /* 0x0000000a062572a4 */ /* 0x000fe4000f8e0225 */
[----:B------:R-:W-:-:S12]  /*2990*/  UIMAD UR43, UR4, UR12, UR43 ;  /* 0x0000000c042b72a4 */ /* 0x000fd8000f8e022b */
.L_x_41:
[----:B------:R-:W-:Y:S01]  /*29a0*/  VIADD R11, R11, 0x1 ;  /* 0x000000010b0b7836 */ /* 0x000fe20000000000 */
[----:B------:R-:W-:Y:S02]  /*29b0*/  R2UR UR5, R48 ;  /* 0x00000000300572ca */ /* 0x000fe400000e0000 */
[----:B------:R-:W-:Y:S02]  /*29c0*/  R2UR UR4, R47 ;  /* 0x000000002f0472ca */ /* 0x000fe400000e0000 */
[C---:B------:R-:W-:Y:S02]  /*29d0*/  ISETP.NE.AND P0, PT, R11.reuse, 0x2, PT ;  /* 0x000000020b00780c */ /* 0x040fe40003f05270 */
[----:B------:R-:W-:Y:S02]  /*29e0*/  PLOP3.LUT P1, PT, PT, PT, PT, 0x80, 0x8 ;  /* 0x000000000008781c */ /* 0x000fe40003f2f070 */
[----:B-1----:R-:W-:Y:S02]  /*29f0*/  SEL R0, RZ, 0x1, P0 ;  /* 0x00000001ff007807 */ /* 0x002fe40000000000 */
[----:B------:R-:W-:-:S02]  /*2a00*/  SEL R11, R11, RZ, P0 ;  /* 0x000000ff0b0b7207 */ /* 0x000fc40000000000 */
[----:B------:R-:W-:Y:S01]  /*2a10*/  LOP3.LUT R10, R10, R0, RZ, 0x3c, !PT ;  /* 0x000000000a0a7212 */ /* 0x000fe200078e3cff */
[----:B------:R-:W-:Y:S02]  /*2a20*/  UIADD3 UR25, UPT, UPT, UR43, UR5, URZ ;  /* 0x000000052b197290 */ /* 0x000fe4000fffe0ff */
[----:B------:R-:W-:Y:S01]  /*2a30*/  UIADD3 UR26, UPT, UPT, UR37, UR4, URZ ;  /* 0x00000004251a7290 */ /* 0x000fe2000fffe0ff */
[----:B------:R-:W-:Y:S11]  /*2a40*/  BRA.U UP1, `(.L_x_42) ;  /* 0xffffffed01d47547 */ /* 0x000ff6000b83ffff */
[----:B------:R-:W-:Y:S01]  /*2a50*/  UIADD3 UR21, UPT, UPT, UR21, 0x30, URZ ;  /* 0x0000003015157890 */ /* 0x000fe2000fffe0ff */
[----:B------:R-:W-:-:S03]  /*2a60*/  SHF.L.U32 R2, R12, 0x1f, RZ ;  /* 0x0000001f0c027819 */ /* 0x000fc600000006ff */
[----:B------:R-:W-:-:S09]  /*2a70*/  ULEA UR4, UR23, UR21, 0x3 ;  /* 0x0000001517047291 */ /* 0x000fd2000f8e18ff */
[----:B------:R-:W1:Y:S02]  /*2a80*/  SYNCS.PHASECHK.TRANS64.TRYWAIT P0, [UR4], R2 ;  /* 0x00000002ff0075a7 */ /* 0x000e640008001104 */
[----:B-1----:R-:W-:Y:S05]  /*2a90*/  @!P0 BRA `(.L_x_43) ;  /* 0x0000005000788947 */ /* 0x002fea0003800000 */
.L_x_129:
[----:B------:R-:W-:-:S04]  /*2aa0*/  UIADD3 UR4, UPT, UPT, UR23, 0x1, URZ ;  /* 0x0000000117047890 */ /* 0x000fc8000fffe0ff */
[----:B------:R-:W-:-:S04]  /*2ab0*/  UISETP.NE.AND UP0, UPT, UR4, 0x6, UPT ;  /* 0x000000060400788c */ /* 0x000fc8000bf05270 */
[----:B------:R-:W-:Y:S02]  /*2ac0*/  USEL UR6, URZ, 0x1, UP0 ;  /* 0x00000001ff067887 */ /* 0x000fe40008000000 */
[----:B------:R-:W-:-:S04]  /*2ad0*/  USEL UR4, UR4, URZ, UP0 ;  /* 0x000000ff04047287 */ /* 0x000fc80008000000 */
[----:B------:R-:W-:Y:S01]  /*2ae0*/  ULEA UR5, UR4, UR21, 0x3 ;  /* 0x0000001504057291 */ /* 0x000fe2000f8e18ff */
[----:B-1----:R-:W-:-:S04]  /*2af0*/  LOP3.LUT R2, R12, UR6, RZ, 0x3c, !PT ;  /* 0x000000060c027c12 */ /* 0x002fc8000f8e3cff */
[----:B------:R-:W-:-:S04]  /*2b00*/  SHF.L.U32 R3, R2, 0x1f, RZ ;  /* 0x0000001f02037819 */ /* 0x000fc800000006ff */
[----:B------:R-:W1:Y:S02]  /*2b10*/  SYNCS.PHASECHK.TRANS64.TRYWAIT P0, [UR5], R3 ;  /* 0x00000003ff0075a7 */ /* 0x000e640008001105 */
[----:B-1----:R-:W-:Y:S05]  /*2b20*/  @!P0 BRA `(.L_x_44) ;  /* 0x00000050006c8947 */ /* 0x002fea0003800000 */
.L_x_131:
[----:B------:R-:W-:-:S04]  /*2b30*/  UIADD3 UR4, UPT, UPT, UR4, 0x1, URZ ;  /* 0x0000000104047890 */ /* 0x000fc8000fffe0ff */
[----:B------:R-:W-:-:S04]  /*2b40*/  UISETP.NE.AND UP0, UPT, UR4, 0x6, UPT ;  /* 0x000000060400788c */ /* 0x000fc8000bf05270 */
[----:B------:R-:W-:Y:S02]  /*2b50*/  USEL UR6, URZ, 0x1, UP0 ;  /* 0x00000001ff067887 */ /* 0x000fe40008000000 */
[----:B------:R-:W-:-:S04]  /*2b60*/  USEL UR4, UR4, URZ, UP0 ;  /* 0x000000ff04047287 */ /* 0x000fc80008000000 */
[----:B------:R-:W-:Y:S01]  /*2b70*/  ULEA UR5, UR4, UR21, 0x3 ;  /* 0x0000001504057291 */ /* 0x000fe2000f8e18ff */
[----:B------:R-:W-:-:S04]  /*2b80*/  LOP3.LUT R2, R2, UR6, RZ, 0x3c, !PT ;  /* 0x0000000602027c12 */ /* 0x000fc8000f8e3cff */
[----:B-1----:R-:W-:-:S04]  /*2b90*/  SHF.L.U32 R3, R2, 0x1f, RZ ;  /* 0x0000001f02037819 */ /* 0x002fc800000006ff */
[----:B------:R-:W1:Y:S02]  /*2ba0*/  SYNCS.PHASECHK.TRANS64.TRYWAIT P0, [UR5], R3 ;  /* 0x00000003ff0075a7 */ /* 0x000e640008001105 */
[----:B-1----:R-:W-:Y:S05]  /*2bb0*/  @!P0 BRA `(.L_x_45) ;  /* 0x0000005000608947 */ /* 0x002fea0003800000 */
.L_x_133:
        /* <DEDUP_REMOVED lines=9> */
.L_x_135:
        /* <DEDUP_REMOVED lines=9> */
.L_x_137:
[----:B------:R-:W-:-:S04]  /*2ce0*/  UIADD3 UR4, UPT, UPT, UR4, 0x1, URZ ;  /* 0x0000000104047890 */ /* 0x000fc8000fffe0ff */
[----:B------:R-:W-:-:S04]  /*2cf0*/  UISETP.NE.AND UP0, UPT, UR4, 0x6, UPT ;  /* 0x000000060400788c */ /* 0x000fc8000bf05270 */
[----:B------:R-:W-:Y:S02]  /*2d00*/  USEL UR5, URZ, 0x1, UP0 ;  /* 0x00000001ff057887 */ /* 0x000fe40008000000 */
[----:B------:R-:W-:-:S04]  /*2d10*/  USEL UR4, UR4, URZ, UP0 ;  /* 0x000000ff04047287 */ /* 0x000fc80008000000 */
[----:B------:R-:W-:Y:S01]  /*2d20*/  ULEA UR4, UR4, UR21, 0x3 ;  /* 0x0000001504047291 */ /* 0x000fe2000f8e18ff */
[----:B------:R-:W-:-:S04]  /*2d30*/  LOP3.LUT R2, R2, UR5, RZ, 0x3c, !PT ;  /* 0x0000000502027c12 */ /* 0x000fc8000f8e3cff */
[----:B------:R-:W-:Y:S01]  /*2d40*/  SHF.L.U32 R2, R2, 0x1f, RZ ;  /* 0x0000001f02027819 */ /* 0x000fe200000006ff */
[----:B-1----:R-:W-:-:S07]  /*2d50*/  IMAD.U32 R0, RZ, RZ, UR4 ;  /* 0x00000004ff007e24 */ /* 0x002fce000f8e00ff */
.L_x_48:
[----:B-1----:R1:W2:Y:S02]  /*2d60*/  SYNCS.PHASECHK.TRANS64.TRYWAIT P0, [R0+URZ], R2 ;  /* 0x00000002000075a7 */ /* 0x0022a400080011ff */
[----:B--2---:R-:W-:Y:S05]  /*2d70*/  @!P0 NANOSLEEP.SYNCS 0x989680 ;  /* 0x009896800000895d */ /* 0x004fea0003900000 */
[----:B------:R-:W2:Y:S02]  /*2d80*/  @!P0 SYNCS.PHASECHK.TRANS64 P0, [R0+URZ], R2 ;  /* 0x00000002000085a7 */ /* 0x000ea400080010ff */
[----:B--2---:R-:W-:Y:S05]  /*2d90*/  @P0 EXIT ;  /* 0x000000000000094d */ /* 0x004fea0003800000 */
[----:B------:R-:W-:Y:S05]  /*2da0*/  BRA `(.L_x_48) ;  /* 0xfffffffc00ec7947 */ /* 0x000fea000383ffff */
.L_x_22:
[----:B------:R-:W-:-:S04]  /*2db0*/  UISETP.NE.AND UP0, UPT, UR54, URZ, UPT ;  /* 0x000000ff3600728c */ /* 0x000fc8000bf05270 */
[----:B------:R-:W-:-:S09]  /*2dc0*/  UISETP.NE.OR UP0, UPT, UR22, 0x1, UP0 ;  /* 0x000000011600788c */ /* 0x000fd20008705670 */
[----:B------:R-:W-:Y:S05]  /*2dd0*/  BRA.U UP0, `(.L_x_49) ;  /* 0x0000000500487547 */ /* 0x000fea000b800000 */
[----:B------:R-:W-:Y:S01]  /*2de0*/  ISETP.GE.U32.AND P2, PT, R0, 0x8, PT ;  /* 0x000000080000780c */ /* 0x000fe20003f46070 */
[----:B------:R-:W-:Y:S01]  /*2df0*/  IMAD.MOV.U32 R12, RZ, RZ, 0x1 ;  /* 0x00000001ff0c7424 */ /* 0x000fe200078e00ff */
[----:B------:R-:W-:Y:S02]  /*2e00*/  CS2R R10, SRZ ;  /* 0x00000000000a7805 */ /* 0x000fe4000001ff00 */
[----:B------:R-:W-:Y:S01]  /*2e10*/  CS2R R8, SRZ ;  /* 0x0000000000087805 */ /* 0x000fe2000001ff00 */
[----:B------:R-:W-:Y:S01]  /*2e20*/  UMOV UR6, 0x400 ;  /* 0x0000040000067882 */ /* 0x000fe20000000000 */
[----:B------:R-:W-:Y:S01]  /*2e30*/  UMOV UR5, URZ ;  /* 0x000000ff00057c82 */ /* 0x000fe20008000000 */
[----:B------:R-:W-:-:S12]  /*2e40*/  ULEA UR6, UR54, UR6, 0x18 ;  /* 0x0000000636067291 */ /* 0x000fd8000f8ec0ff */
.L_x_53:
[----:B------:R-:W-:Y:S02]  /*2e50*/  LEA R2, R8, UR6, 0x3 ;  /* 0x0000000608027c11 */ /* 0x000fe4000f8e18ff */
[----:B------:R-:W-:-:S03]  /*2e60*/  SHF.L.U32 R4, R9, 0x1f, RZ ;  /* 0x0000001f09047819 */ /* 0x000fc600000006ff */
[----:B------:R-:W-:Y:S01]  /*2e70*/  VIADD R5, R2, 0x110 ;  /* 0x0000011002057836 */ /* 0x000fe20000000000 */
[----:B------:R-:W1:Y:S02]  /*2e80*/  SYNCS.PHASECHK.TRANS64.TRYWAIT P0, [R2+URZ+0x100], R4 ;  /* 0x00010004020075a7 */ /* 0x000e6400080011ff */
[----:B-1----:R-:W-:Y:S05]  /*2e90*/  @!P0 BRA `(.L_x_50) ;  /* 0x0000004c00f08947 */ /* 0x002fea0003800000 */
.L_x_138:
[----:B------:R-:W-:Y:S01]  /*2ea0*/  ULEA UR4, UR5, UR6, 0x3 ;  /* 0x0000000605047291 */ /* 0x000fe2000f8e18ff */
[----:B-1----:R-:W-:Y:S01]  /*2eb0*/  PRMT R2, RZ, 0x654, R5 ;  /* 0x00000654ff027816 */ /* 0x002fe20000000005 */
[----:B------:R-:W-:Y:S01]  /*2ec0*/  @!P2 IMAD.MOV.U32 R4, RZ, RZ, 0x10 ;  /* 0x00000010ff04a424 */ /* 0x000fe200078e00ff */
[----:B------:R-:W-:Y:S01]  /*2ed0*/  SHF.L.U32 R5, R12, 0x1f, RZ ;  /* 0x0000001f0c057819 */ /* 0x000fe200000006ff */
[----:B------:R-:W-:Y:S01]  /*2ee0*/  UIADD3 UR7, UPT, UPT, UR4, 0xa0, URZ ;  /* 0x000000a004077890 */ /* 0x000fe2000fffe0ff */
[----:B------:R1:W-:Y:S05]  /*2ef0*/  SYNCS.ARRIVE.TRANS64.RED.A1T0 RZ, [R2+URZ], RZ ;  /* 0x000000ff02ff79a7 */ /* 0x0003ea00081004ff */
[----:B------:R-:W-:Y:S01]  /*2f00*/  IMAD.U32 R6, RZ, RZ, UR7 ;  /* 0x00000007ff067e24 */ /* 0x000fe2000f8e00ff */
[----:B------:R-:W2:Y:S04]  /*2f10*/  SYNCS.PHASECHK.TRANS64.TRYWAIT P0, [UR4+0xb0], R5 ;  /* 0x0000b005ff0075a7 */ /* 0x000ea80008001104 */
[----:B------:R-:W-:Y:S01]  /*2f20*/  PRMT R6, R0, 0x654, R6 ;  /* 0x0000065400067816 */ /* 0x000fe20000000006 */
[----:B-12---:R-:W-:Y:S06]  /*2f30*/  @!P0 BRA `(.L_x_51) ;  /* 0x0000004c00dc8947 */ /* 0x006fec0003800000 */
.L_x_140:
[----:B------:R-:W-:Y:S01]  /*2f40*/  ULEA UR8, UR5, UR6, 0x4 ;  /* 0x0000000605087291 */ /* 0x000fe2000f8e20ff */
[----:B------:R-:W-:Y:S01]  /*2f50*/  SEL R3, R6, R3, !P2 ;  /* 0x0000000306037207 */ /* 0x000fe20005000000 */
[----:B------:R-:W-:Y:S01]  /*2f60*/  UIADD3 UR9, UPT, UPT, UR4, 0xa0, URZ ;  /* 0x000000a004097890 */ /* 0x000fe2000fffe0ff */
[----:B-1----:R-:W-:Y:S01]  /*2f70*/  LEA R2, R11, UR6, 0x3 ;  /* 0x000000060b027c11 */ /* 0x002fe2000f8e18ff */
[----:B------:R-:W-:Y:S01]  /*2f80*/  UIADD3 UR8, UPT, UPT, UR8, 0x130, URZ ;  /* 0x0000013008087890 */ /* 0x000fe2000fffe0ff */
[----:B------:R1:W-:Y:S01]  /*2f90*/  @!P2 SYNCS.ARRIVE.TRANS64.RED RZ, [R3+URZ], R4 ;  /* 0x0000000403ffa9a7 */ /* 0x0003e200080004ff */
[----:B------:R-:W-:Y:S01]  /*2fa0*/  UIADD3 UR4, UPT, UPT, UR5, 0x1, URZ ;  /* 0x0000000105047890 */ /* 0x000fe2000fffe0ff */
[----:B------:R-:W-:-:S03]  /*2fb0*/  VIADD R8, R8, 0x1 ;  /* 0x0000000108087836 */ /* 0x000fc60000000000 */
[----:B------:R-:W-:Y:S02]  /*2fc0*/  UISETP.NE.AND UP0, UPT, UR4, 0x2, UPT ;  /* 0x000000020400788c */ /* 0x000fe4000bf05270 */
[----:B------:R-:W-:Y:S01]  /*2fd0*/  ISETP.NE.AND P0, PT, R8, 0x2, PT ;  /* 0x000000020800780c */ /* 0x000fe20003f05270 */
[----:B------:R-:W-:Y:S06]  /*2fe0*/  UGETNEXTWORKID.BROADCAST [UR8], [UR9] ;  /* 0x00000000080073ca */ /* 0x000fec0008000100 */
[----:B------:R-:W-:Y:S02]  /*2ff0*/  USEL UR7, URZ, 0x1, UP0 ;  /* 0x00000001ff077887 */ /* 0x000fe40008000000 */
[----:B------:R-:W-:-:S04]  /*3000*/  USEL UR5, UR4, URZ, UP0 ;  /* 0x000000ff04057287 */ /* 0x000fc80008000000 */
[----:B------:R-:W-:Y:S02]  /*3010*/  LOP3.LUT R12, R12, UR7, RZ, 0x3c, !PT ;  /* 0x000000070c0c7c12 */ /* 0x000fe4000f8e3cff */
[----:B-1----:R-:W-:-:S04]  /*3020*/  SHF.L.U32 R4, R10, 0x1f, RZ ;  /* 0x0000001f0a047819 */ /* 0x002fc800000006ff */
[----:B------:R-:W1:Y:S02]  /*3030*/  SYNCS.PHASECHK.TRANS64.TRYWAIT P1, [R2+URZ+0xa0], R4 ;  /* 0x0000a004020075a7 */ /* 0x000e6400080211ff */
[----:B-1----:R-:W-:Y:S05]  /*3040*/  @!P1 BRA `(.L_x_52) ;  /* 0x0000004c00b09947 */ /* 0x002fea0003800000 */
.L_x_141:
[C---:B-1----:R-:W-:Y:S01]  /*3050*/  LEA R4, R11.reuse, UR6, 0x4 ;  /* 0x000000060b047c11 */ /* 0x042fe2000f8e20ff */
[----:B------:R-:W-:Y:S01]  /*3060*/  VIADD R2, R2, 0xb0 ;  /* 0x000000b002027836 */ /* 0x000fe20000000000 */
[----:B------:R-:W-:Y:S01]  /*3070*/  SEL R8, R8, RZ, P0 ;  /* 0x000000ff08087207 */ /* 0x000fe20000000000 */
[----:B------:R-:W-:-:S03]  /*3080*/  VIADD R11, R11, 0x1 ;  /* 0x000000010b0b7836 */ /* 0x000fc60000000000 */
[----:B------:R-:W1:Y:S01]  /*3090*/  LDS.128 R4, [R4+0x130] ;  /* 0x0001300004047984 */ /* 0x000e620000000c00 */
[----:B------:R-:W-:Y:S02]  /*30a0*/  PRMT R2, RZ, 0x654, R2 ;  /* 0x00000654ff027816 */ /* 0x000fe40000000002 */
[C---:B------:R-:W-:Y:S01]  /*30b0*/  ISETP.NE.AND P1, PT, R11.reuse, 0x2, PT ;  /* 0x000000020b00780c */ /* 0x040fe20003f25270 */
[----:B------:R-:W-:Y:S01]  /*30c0*/  @!PT LDS RZ, [RZ] ;  /* 0x00000000fffff984 */ /* 0x000fe20000000800 */
[----:B------:R-:W-:Y:S01]  /*30d0*/  @!PT LDS RZ, [RZ] ;  /* 0x00000000fffff984 */ /* 0x000fe20000000800 */
[----:B------:R-:W-:Y:S01]  /*30e0*/  @!PT LDS RZ, [RZ] ;  /* 0x00000000fffff984 */ /* 0x000fe20000000800 */
[----:B------:R-:W-:Y:S01]  /*30f0*/  @!PT LDS RZ, [RZ] ;  /* 0x00000000fffff984 */ /* 0x000fe20000000800 */
[----:B------:R2:W-:Y:S06]  /*3100*/  MEMBAR.ALL.CTA ;  /* 0x0000000000007992 */ /* 0x0005ec0000008000 */
[----:B--2---:R-:W2:Y:S01]  /*3110*/  FENCE.VIEW.ASYNC.S ;  /* 0x00000000000073c6 */ /* 0x004ea20000000000 */
[----:B------:R-:W-:Y:S01]  /*3120*/  SEL R11, R11, RZ, P1 ;  /* 0x000000ff0b0b7207 */ /* 0x000fe20000800000 */
[----:B--2---:R2:W-:Y:S01]  /*3130*/  SYNCS.ARRIVE.TRANS64.RED.A1T0 RZ, [R2+URZ], RZ ;  /* 0x000000ff02ff79a7 */ /* 0x0045e200081004ff */
[----:B-1----:R-:W-:-:S02]  /*3140*/  LOP3.LUT P3, RZ, R6, 0x1, RZ, 0xc0, !PT ;  /* 0x0000000106ff7812 */ /* 0x002fc4000786c0ff */
[----:B------:R-:W-:-:S04]  /*3150*/  SEL R4, RZ, 0x1, P1 ;  /* 0x00000001ff047807 */ /* 0x000fc80000800000 */
[----:B------:R-:W-:Y:S02]  /*3160*/  LOP3.LUT R10, R10, R4, RZ, 0x3c, !PT ;  /* 0x000000040a0a7212 */ /* 0x000fe400078e3cff */
[----:B--2---:R-:W-:-:S04]  /*3170*/  SEL R2, RZ, 0x1, P0 ;  /* 0x00000001ff027807 */ /* 0x004fc80000000000 */
[----:B------:R-:W-:Y:S01]  /*3180*/  LOP3.LUT R9, R9, R2, RZ, 0x3c, !PT ;  /* 0x0000000209097212 */ /* 0x000fe200078e3cff */
[----:B------:R-:W-:Y:S06]  /*3190*/  @P3 BRA `(.L_x_53) ;  /* 0xfffffffc002c3947 */ /* 0x000fec000383ffff */
[----:B------:R-:W-:Y:S01]  /*31a0*/  ULEA UR4, UR5, UR6, 0x3 ;  /* 0x0000000605047291 */ /* 0x000fe2000f8e18ff */
[----:B------:R-:W-:-:S08]  /*31b0*/  SHF.L.U32 R2, R12, 0x1f, RZ ;  /* 0x0000001f0c027819 */ /* 0x000fd000000006ff */
[----:B------:R-:W1:Y:S02]  /*31c0*/  SYNCS.PHASECHK.TRANS64 P0, [UR4+0xb0], R2 ;  /* 0x0000b002ff0075a7 */ /* 0x000e640008001004 */
[----:B-1----:R-:W-:Y:S05]  /*31d0*/  @P0 BRA `(.L_x_54) ;  /* 0x0000000000080947 */ /* 0x002fea0003800000 */
[----:B------:R-:W1:Y:S02]  /*31e0*/  SYNCS.PHASECHK.TRANS64.TRYWAIT P0, [UR4+0xb0], R2 ;  /* 0x0000b002ff0075a7 */ /* 0x000e640008001104 */
[----:B-1----:R-:W-:Y:S05]  /*31f0*/  @!P0 BRA `(.L_x_55) ;  /* 0x0000004c00588947 */ /* 0x002fea0003800000 */
.L_x_54:
[----:B------:R-:W-:-:S04]  /*3200*/  UIADD3 UR7, UPT, UPT, UR5, 0x1, URZ ;  /* 0x0000000105077890 */ /* 0x000fc8000fffe0ff */
[----:B------:R-:W-:-:S04]  /*3210*/  UISETP.NE.AND UP0, UPT, UR7, 0x2, UPT ;  /* 0x000000020700788c */ /* 0x000fc8000bf05270 */
[----:B------:R-:W-:Y:S02]  /*3220*/  USEL UR8, URZ, 0x1, UP0 ;  /* 0x00000001ff087887 */ /* 0x000fe40008000000 */
[----:B------:R-:W-:-:S04]  /*3230*/  USEL UR7, UR7, URZ, UP0 ;  /* 0x000000ff07077287 */ /* 0x000fc80008000000 */
[----:B------:R-:W-:Y:S01]  /*3240*/  ULEA UR7, UR7, UR6, 0x3 ;  /* 0x0000000607077291 */ /* 0x000fe2000f8e18ff */
[----:B-1----:R-:W-:-:S04]  /*3250*/  LOP3.LUT R2, R12, UR8, RZ, 0x3c, !PT ;  /* 0x000000080c027c12 */ /* 0x002fc8000f8e3cff */
[----:B------:R-:W-:-:S04]  /*3260*/  SHF.L.U32 R0, R2, 0x1f, RZ ;  /* 0x0000001f02007819 */ /* 0x000fc800000006ff */
[----:B------:R-:W1:Y:S02]  /*3270*/  SYNCS.PHASECHK.TRANS64 P0, [UR7+0xb0], R0 ;  /* 0x0000b000ff0075a7 */ /* 0x000e640008001007 */
[----:B-1----:R-:W-:Y:S05]  /*3280*/  @P0 EXIT ;  /* 0x000000000000094d */ /* 0x002fea0003800000 */
[----:B------:R-:W-:Y:S02]  /*3290*/  SHF.L.U32 R2, R2, 0x1f, RZ ;  /* 0x0000001f02027819 */ /* 0x000fe400000006ff */
[----:B------:R-:W-:-:S07]  /*32a0*/  MOV R0, UR7 ;  /* 0x0000000700007c02 */ /* 0x000fce0008000f00 */
.L_x_56:
[----:B-1----:R1:W2:Y:S02]  /*32b0*/  SYNCS.PHASECHK.TRANS64.TRYWAIT P0, [R0+URZ+0xb0], R2 ;  /* 0x0000b002000075a7 */ /* 0x0022a400080011ff */
[----:B--2---:R-:W-:Y:S05]  /*32c0*/  @!P0 NANOSLEEP.SYNCS 0x989680 ;  /* 0x009896800000895d */ /* 0x004fea0003900000 */
[----:B------:R-:W2:Y:S02]  /*32d0*/  @!P0 SYNCS.PHASECHK.TRANS64 P0, [R0+URZ+0xb0], R2 ;  /* 0x0000b002000085a7 */ /* 0x000ea400080010ff */
[----:B--2---:R-:W-:Y:S05]  /*32e0*/  @P0 EXIT ;  /* 0x000000000000094d */ /* 0x004fea0003800000 */
[----:B------:R-:W-:Y:S05]  /*32f0*/  BRA `(.L_x_56) ;  /* 0xfffffffc00ec7947 */ /* 0x000fea000383ffff */
.L_x_49:
[----:B------:R-:W-:Y:S05]  /*3300*/  BRA.U UP4, `(.L_x_57) ;  /* 0x0000001104447547 */ /* 0x000fea000b800000 */
[----:B------:R-:W-:Y:S01]  /*3310*/  UMOV UR4, 0x40 ;  /* 0x0000004000047882 */ /* 0x000fe20000000000 */
[----:B------:R-:W-:Y:S01]  /*3320*/  NOP ;  /* 0x0000000000007918 */ /* 0x000fe20000000000 */
[----:B------:R-:W-:Y:S01]  /*3330*/  ULEA UR5, UR54, UR4, 0x18 ;  /* 0x0000000436057291 */ /* 0x000fe2000f8ec0ff */
[----:B------:R-:W-:Y:S02]  /*3340*/  UMOV UR6, 0x400 ;  /* 0x0000040000067882 */ /* 0x000fe40000000000 */
[----:B------:R-:W-:-:S06]  /*3350*/  ULEA UR6, UR54, UR6, 0x18 ;  /* 0x0000000636067291 */ /* 0x000fcc000f8ec0ff */
[----:B------:R-:W1:Y:S02]  /*3360*/  LDS.U8 R0, [UR5+0x1c] ;  /* 0x00001c05ff007984 */ /* 0x000e640008000000 */
[----:B-1----:R-:W-:-:S13]  /*3370*/  ISETP.NE.AND P0, PT, R0, RZ, PT ;  /* 0x000000ff0000720c */ /* 0x002fda0003f05270 */
[----:B------:R-:W-:Y:S05]  /*3380*/  @P0 BRA `(.L_x_58) ;  /* 0x0000000000580947 */ /* 0x000fea0003800000 */
[----:B------:R-:W-:-:S13]  /*3390*/  ELECT P0, URZ, PT ;  /* 0x0000000000ff782f */ /* 0x000fda0003800000 */
[----:B------:R-:W-:Y:S05]  /*33a0*/  @!P0 BRA `(.L_x_59) ;  /* 0x0000000000608947 */ /* 0x000fea0003800000 */
[----:B------:R-:W-:Y:S01]  /*33b0*/  UMOV UR4, 0x10 ;  /* 0x0000001000047882 */ /* 0x000fe20000000000 */
[----:B------:R-:W-:Y:S01]  /*33c0*/  HFMA2 R0, -RZ, RZ, 0, 5.9604644775390625e-08 ;  /* 0x00000001ff007431 */ /* 0x000fe200000001ff */
[----:B------:R-:W-:-:S03]  /*33d0*/  MOV R3, 0xffff ;  /* 0x0000ffff00037802 */ /* 0x000fc60000000f00 */
[----:B------:R-:W-:Y:S04]  /*33e0*/  DEPBAR.LE SB1, 0x36 ;  /* 0x00009d800000791a */ /* 0x000fe80000000000 */
[----:B------:R-:W1:Y:S02]  /*33f0*/  UTCATOMSWS.FIND_AND_SET.ALIGN UP0, UR4, UR4 ;  /* 0x00000004000475e3 */ /* 0x000e640008000800 */
[----:B-1----:R-:W-:Y:S01]  /*3400*/  MOV R4, UR4 ;  /* 0x0000000400047c02 */ /* 0x002fe20008000f00 */
[----:B------:R-:W-:Y:S06]  /*3410*/  BRA.U UP0, `(.L_x_60) ;  /* 0x0000000100187547 */ /* 0x000fec000b800000 */
.L_x_61:
[----:B------:R-:W-:Y:S05]  /*3420*/  NANOSLEEP 0x64 ;  /* 0x000000640000795d */ /* 0x000fea0003800000 */
[----:B------:R-:W-:-:S05]  /*3430*/  UMOV UR4, 0x10 ;  /* 0x0000001000047882 */ /* 0x000fca0000000000 */
[----:B------:R-:W-:Y:S04]  /*3440*/  DEPBAR.LE SB1, 0x36 ;  /* 0x00009d800000791a */ /* 0x000fe80000000000 */
[----:B------:R-:W1:Y:S02]  /*3450*/  UTCATOMSWS.FIND_AND_SET.ALIGN UP0, UR4, UR4 ;  /* 0x00000004000475e3 */ /* 0x000e640008000800 */
[----:B-1----:R-:W-:Y:S01]  /*3460*/  MOV R4, UR4 ;  /* 0x0000000400047c02 */ /* 0x002fe20008000f00 */
[----:B------:R-:W-:Y:S05]  /*3470*/  BRA.U !UP0, `(.L_x_61) ;  /* 0xfffffffd08e87547 */ /* 0x000fea000b83ffff */
.L_x_60:
[-C--:B------:R-:W-:Y:S02]  /*3480*/  SHF.L.U32 R3, R3, R4.reuse, RZ ;  /* 0x0000000403037219 */ /* 0x080fe400000006ff */
[----:B------:R-:W-:Y:S01]  /*3490*/  SHF.L.U32 R0, R0, R4, RZ ;  /* 0x0000000400007219 */ /* 0x000fe200000006ff */
[----:B------:R-:W-:Y:S02]  /*34a0*/  IMAD.SHL.U32 R4, R4, 0x20, RZ ;  /* 0x0000002004047824 */ /* 0x000fe400078e00ff */
[----:B------:R1:W-:Y:S04]  /*34b0*/  ATOMS.OR RZ, [UR5+0x14], R3 ;  /* 0x00001403ffff798c */ /* 0x0003e8000b000005 */
[----:B------:R1:W-:Y:S04]  /*34c0*/  ATOMS.OR RZ, [UR5+0x18], R0 ;  /* 0x00001800ffff798c */ /* 0x0003e8000b000005 */
[----:B------:R1:W-:Y:S01]  /*34d0*/  STS [UR6+0x150], R4 ;  /* 0x00015004ff007988 */ /* 0x0003e20008000806 */
[----:B------:R-:W-:Y:S05]  /*34e0*/  BRA `(.L_x_59) ;  /* 0x0000000000107947 */ /* 0x000fea0003800000 */
.L_x_58:
[----:B------:R-:W-:Y:S02]  /*34f0*/  MOV R0, 0xffffffff ;  /* 0xffffffff00007802 */ /* 0x000fe40000000f00 */
[----:B------:R-:W-:-:S03]  /*3500*/  MOV R4, 0x3530 ;  /* 0x0000353000047802 */ /* 0x000fc60000000f00 */
[----:B------:R1:W-:Y:S04]  /*3510*/  STS [UR6+0x150], R0 ;  /* 0x00015000ff007988 */ /* 0x0003e80008000806 */
[----:B-1---5:R-:W-:Y:S05]  /*3520*/  CALL.REL.NOINC `($__internal_1_$__cuda_sm10x_tcgen05_guardrail_trap_phase_invalid_during_alloc) ;  /* 0x0000005000307944 */ /* 0x022fea0003c00000 */
.L_x_59:
[----:B------:R-:W-:Y:S05]  /*3530*/  WARPSYNC.ALL ;  /* 0x0000000000007948 */ /* 0x000fea0003800000 */
[----:B------:R-:W2:Y:S01]  /*3540*/  S2UR UR4, SR_CgaCtaId ;  /* 0x00000000000479c3 */ /* 0x000ea20000008800 */
[----:B------:R-:W-:Y:S01]  /*3550*/  UMOV UR41, 0x400 ;  /* 0x0000040000297882 */ /* 0x000fe20000000000 */
[----:B------:R-:W-:-:S06]  /*3560*/  NOP ;  /* 0x0000000000007918 */ /* 0x000fcc0000000000 */
[----:B------:R-:W-:Y:S06]  /*3570*/  BAR.ARV 0x6, 0xa0 ;  /* 0x0182800000007b1d */ /* 0x000fec0000002000 */
[----:B------:R-:W3:Y:S01]  /*3580*/  LDCU UR6, c[0x0][0x38c] ;  /* 0x00007180ff0677ac */ /* 0x000ee20008000800 */
[----:B------:R-:W-:Y:S01]  /*3590*/  LOP3.LUT R2, R2, 0xffff, RZ, 0xc0, !PT ;  /* 0x0000ffff02027812 */ /* 0x000fe200078ec0ff */
[----:B------:R-:W-:Y:S01]  /*35a0*/  IMAD.MOV.U32 R11, RZ, RZ, 0x1 ;  /* 0x00000001ff0b7424 */ /* 0x000fe200078e00ff */
[----:B------:R-:W-:Y:S01]  /*35b0*/  CS2R R8, SRZ ;  /* 0x0000000000087805 */ /* 0x000fe2000001ff00 */
[----:B------:R-:W4:Y:S01]  /*35c0*/  LDCU UR7, c[0x0][0x38c] ;  /* 0x00007180ff0777ac */ /* 0x000f220008000800 */
[----:B------:R-:W-:Y:S01]  /*35d0*/  R2UR UR42, R2 ;  /* 0x00000000022a72ca */ /* 0x000fe200000e0000 */
[----:B------:R-:W-:Y:S01]  /*35e0*/  IMAD.MOV.U32 R10, RZ, RZ, RZ ;  /* 0x000000ffff0a7224 */ /* 0x000fe200078e00ff */
[----:B------:R-:W-:Y:S01]  /*35f0*/  UMOV UR45, URZ ;  /* 0x000000ff002d7c82 */ /* 0x000fe20008000000 */
[----:B------:R-:W-:Y:S01]  /*3600*/  UMOV UR39, URZ ;  /* 0x000000ff00277c82 */ /* 0x000fe20008000000 */
[----:B--2---:R-:W-:Y:S01]  /*3610*/  ULEA UR41, UR4, UR41, 0x18 ;  /* 0x0000002904297291 */ /* 0x004fe2000f8ec0ff */
[----:B------:R-:W-:Y:S01]  /*3620*/  UMOV UR62, 0x0 ;  /* 0x00000000003e7882 */ /* 0x000fe20000000000 */
[----:B------:R-:W-:-:S02]  /*3630*/  UMOV UR63, 0x4100010 ;  /* 0x04100010003f7882 */ /* 0x000fc40000000000 */
[----:B------:R-:W-:Y:S02]  /*3640*/  UIADD3 UR5, UPT, UPT, UR41, 0x3400, URZ ;  /* 0x0000340029057890 */ /* 0x000fe4000fffe0ff */
[----:B------:R-:W-:Y:S02]  /*3650*/  UIADD3 UR4, UPT, UPT, UR41, 0x1b400, URZ ;  /* 0x0001b40029047890 */ /* 0x000fe4000fffe0ff */
[----:B---3--:R-:W-:Y:S01]  /*3660*/  UIADD3 UR6, UPT, UPT, UR6, 0x7f, URZ ;  /* 0x0000007f06067890 */ /* 0x008fe2000fffe0ff */
[----:B-1----:R-:W1:Y:S01]  /*3670*/  LDS R0, [UR41+0x150] ;  /* 0x00015029ff007984 */ /* 0x002e620008000800 */
[----:B------:R-:W-:Y:S02]  /*3680*/  USHF.R.U32.HI UR5, URZ, 0x4, UR5 ;  /* 0x00000004ff057899 */ /* 0x000fe40008011605 */
[----:B------:R-:W-:Y:S02]  /*3690*/  USHF.R.S32.HI UR47, URZ, 0x1f, UR6 ;  /* 0x0000001fff2f7899 */ /* 0x000fe40008011406 */
[----:B------:R-:W-:-:S02]  /*36a0*/  USHF.R.U32.HI UR4, URZ, 0x4, UR4 ;  /* 0x00000004ff047899 */ /* 0x000fc40008011604 */
[----:B------:R-:W-:Y:S02]  /*36b0*/  ULEA.HI UR47, UR47, UR6, URZ, 0x7 ;  /* 0x000000062f2f7291 */ /* 0x000fe4000f8f38ff */
[----:B------:R-:W-:Y:S02]  /*36c0*/  ULOP3.LUT UR5, UR5, 0x3fff, URZ, 0xc0, !UPT ;  /* 0x00003fff05057892 */ /* 0x000fe4000f8ec0ff */
[----:B------:R-:W-:Y:S02]  /*36d0*/  USHF.R.S32.HI UR47, URZ, 0x7, UR47 ;  /* 0x00000007ff2f7899 */ /* 0x000fe4000801142f */
[----:B------:R-:W-:Y:S02]  /*36e0*/  ULOP3.LUT UR4, UR4, 0x3fff, URZ, 0xc0, !UPT ;  /* 0x00003fff04047892 */ /* 0x000fe4000f8ec0ff */
[----:B------:R-:W-:Y:S01]  /*36f0*/  UISETP.LT.AND UP0, UPT, UR47, 0x1, UPT ;  /* 0x000000012f00788c */ /* 0x000fe2000bf01270 */
[----:B------:R-:W-:Y:S01]  /*3700*/  UMOV UR60, 0x0 ;  /* 0x00000000003c7882 */ /* 0x000fe20000000000 */
[----:B------:R-:W-:-:S02]  /*3710*/  UMOV UR61, 0x4100010 ;  /* 0x04100010003d7882 */ /* 0x000fc40000000000 */
[----:B------:R-:W-:Y:S01]  /*3720*/  USEL UR64, UR47, 0x1, !UP0 ;  /* 0x000000012f407887 */ /* 0x000fe2000c000000 */
[----:B------:R-:W-:Y:S01]  /*3730*/  UMOV UR58, 0x0 ;  /* 0x00000000003a7882 */ /* 0x000fe20000000000 */
[----:B------:R-:W-:Y:S01]  /*3740*/  UMOV UR59, 0x4100010 ;  /* 0x04100010003b7882 */ /* 0x000fe20000000000 */
[----:B------:R-:W-:Y:S01]  /*3750*/  UMOV UR56, 0x0 ;  /* 0x0000000000387882 */ /* 0x000fe20000000000 */
[----:B------:R-:W-:Y:S01]  /*3760*/  UMOV UR57, 0x4100010 ;  /* 0x0410001000397882 */ /* 0x000fe20000000000 */
[----:B------:R-:W-:Y:S01]  /*3770*/  UMOV UR54, 0x0 ;  /* 0x0000000000367882 */ /* 0x000fe20000000000 */
[----:B------:R-:W-:Y:S01]  /*3780*/  UMOV UR55, 0x4100010 ;  /* 0x0410001000377882 */ /* 0x000fe20000000000 */
[----:B------:R-:W-:Y:S01]  /*3790*/  UMOV UR52, 0x0 ;  /* 0x0000000000347882 */ /* 0x000fe20000000000 */
[----:B------:R-:W-:Y:S01]  /*37a0*/  UMOV UR53, 0x4100010 ;  /* 0x0410001000357882 */ /* 0x000fe20000000000 */
[----:B------:R-:W-:Y:S02]  /*37b0*/  ULOP3.LUT UR43, UR5, 0x10000, URZ, 0xfc, !UPT ;  /* 0x00010000052b7892 */ /* 0x000fe4000f8efcff */
[----:B------:R-:W-:-:S02]  /*37c0*/  ULOP3.LUT UR44, UR4, 0x10000, URZ, 0xfc, !UPT ;  /* 0x00010000042c7892 */ /* 0x000fc4000f8efcff */
[----:B------:R-:W-:Y:S02]  /*37d0*/  UIADD3 UR64, UPT, UPT, -UR64, URZ, URZ ;  /* 0x000000ff40407290 */ /* 0x000fe4000fffe1ff */
[----:B----4-:R-:W-:Y:S01]  /*37e0*/  UISETP.GE.AND UP4, UPT, UR7, 0x1, UPT ;  /* 0x000000010700788c */ /* 0x010fe2000bf86270 */
[----:B------:R-:W-:Y:S01]  /*37f0*/  UMOV UR50, 0x0 ;  /* 0x0000000000327882 */ /* 0x000fe20000000000 */
[----:B------:R-:W-:Y:S01]  /*3800*/  UMOV UR51, 0x4100010 ;  /* 0x0410001000337882 */ /* 0x000fe20000000000 */
[----:B------:R-:W-:Y:S01]  /*3810*/  UMOV UR48, 0x0 ;  /* 0x0000000000307882 */ /* 0x000fe20000000000 */
[----:B-1----:R-:W-:Y:S01]  /*3820*/  R2UR UR65, R0 ;  /* 0x00000000004172ca */ /* 0x002fe200000e0000 */
[----:B------:R-:W-:-:S14]  /*3830*/  UMOV UR49, 0x4100010 ;  /* 0x0410001000317882 */ /* 0x000fdc0000000000 */
.L_x_68:
[----:B------:R-:W-:Y:S02]  /*3840*/  LEA R0, R10, UR41, 0x3 ;  /* 0x000000290a007c11 */ /* 0x000fe4000f8e18ff */
[----:B------:R-:W-:Y:S02]  /*3850*/  SHF.L.U32 R2, R9, 0x1f, RZ ;  /* 0x0000001f09027819 */ /* 0x000fe400000006ff */
[----:B------:R-:W-:Y:S01]  /*3860*/  PLOP3.LUT P0, PT, PT, PT, UP4, 0x80, 0x8 ;  /* 0x000000000008781c */ /* 0x000fe20003f0f048 */
[----:B------:R-:W-:Y:S01]  /*3870*/  VIADD R3, R0, 0xb0 ;  /* 0x000000b000037836 */ /* 0x000fe20000000000 */
[----:B-1----:R-:W1:Y:S02]  /*3880*/  SYNCS.PHASECHK.TRANS64.TRYWAIT P1, [R0+URZ+0xa0], R2 ;  /* 0x0000a002000075a7 */ /* 0x002e6400080211ff */
[----:B-1-3--:R-:W-:Y:S09]  /*3890*/  @!P1 BRA `(.L_x_62) ;  /* 0x0000004400c89947 */ /* 0x00aff20003800000 */
.L_x_143:
[----:B------:R-:W-:Y:S01]  /*38a0*/  LEA R4, R10, UR41, 0x4 ;  /* 0x000000290a047c11 */ /* 0x000fe2000f8e20ff */
[----:B------:R-:W-:Y:S01]  /*38b0*/  @UP4 ULEA UR4, UR39, UR41, 0x3 ;  /* 0x0000002927044291 */ /* 0x000fe2000f8e18ff */
[----:B------:R-:W-:Y:S01]  /*38c0*/  PLOP3.LUT P2, PT, PT, PT, PT, 0x80, 0x8 ;  /* 0x000000000008781c */ /* 0x000fe20003f4f070 */
[----:B------:R-:W-:Y:S01]  /*38d0*/  ULEA UR46, UR45, UR41, 0x3 ;  /* 0x000000292d2e7291 */ /* 0x000fe2000f8e18ff */
[----:B------:R-:W-:Y:S02]  /*38e0*/  PRMT R3, RZ, 0x654, R3 ;  /* 0x00000654ff037816 */ /* 0x000fe40000000003 */
[----:B------:R-:W2:Y:S01]  /*38f0*/  LDS.128 R4, [R4+0x130] ;  /* 0x0001300004047984 */ /* 0x000ea20000000c00 */
[----:B-1----:R-:W-:Y:S02]  /*3900*/  @P0 SHF.L.U32 R2, R8, 0x1f, RZ ;  /* 0x0000001f08020819 */ /* 0x002fe400000006ff */
[----:B------:R-:W-:Y:S01]  /*3910*/  SHF.L.U32 R0, R11, 0x1f, RZ ;  /* 0x0000001f0b007819 */ /* 0x000fe200000006ff */
[----:B------:R-:W-:Y:S01]  /*3920*/  @!PT LDS RZ, [RZ] ;  /* 0x00000000fffff984 */ /* 0x000fe20000000800 */
[----:B------:R-:W-:Y:S01]  /*3930*/  @!PT LDS RZ, [RZ] ;  /* 0x00000000fffff984 */ /* 0x000fe20000000800 */
[----:B------:R-:W-:Y:S01]  /*3940*/  @!PT LDS RZ, [RZ] ;  /* 0x00000000fffff984 */ /* 0x000fe20000000800 */
[----:B------:R-:W-:Y:S01]  /*3950*/  @!PT LDS RZ, [RZ] ;  /* 0x00000000fffff984 */ /* 0x000fe20000000800 */
[----:B------:R1:W-:Y:S06]  /*3960*/  MEMBAR.ALL.CTA ;  /* 0x0000000000007992 */ /* 0x0003ec0000008000 */
[----:B-1----:R-:W1:Y:S02]  /*3970*/  FENCE.VIEW.ASYNC.S ;  /* 0x00000000000073c6 */ /* 0x002e640000000000 */
[----:B-1----:R1:W-:Y:S01]  /*3980*/  SYNCS.ARRIVE.TRANS64.RED.A1T0 RZ, [R3+URZ], RZ ;  /* 0x000000ff03ff79a7 */ /* 0x0023e200081004ff */
[----:B------:R1:W3:Y:S01]  /*3990*/  @P0 SYNCS.PHASECHK.TRANS64.TRYWAIT P2, [UR4], R2 ;  /* 0x00000002ff0005a7 */ /* 0x0002e20008041104 */
[----:B------:R-:W-:Y:S01]  /*39a0*/  ULEA.HI UR4, UR45, UR45, URZ, 0x1 ;  /* 0x0000002d2d047291 */ /* 0x000fe2000f8f08ff */
[----:B--2---:R-:W-:-:S03]  /*39b0*/  LOP3.LUT P1, RZ, R6, 0x1, RZ, 0xc0, !PT ;  /* 0x0000000106ff7812 */ /* 0x004fc6000782c0ff */
[----:B------:R-:W-:Y:S02]  /*39c0*/  USHF.L.U32 UR5, UR4, 0x5, URZ ;  /* 0x0000000504057899 */ /* 0x000fe400080006ff */
[----:B------:R-:W-:Y:S02]  /*39d0*/  ULOP3.LUT UR36, UR4, 0xffe, URZ, 0xc0, !UPT ;  /* 0x00000ffe04247892 */ /* 0x000fe4000f8ec0ff */
[----:B------:R-:W-:Y:S02]  /*39e0*/  ULOP3.LUT UR4, UR5, 0xffffffc0, URZ, 0xc0, !UPT ;  /* 0xffffffc005047892 */ /* 0x000fe4000f8ec0ff */
[----:B------:R-:W-:Y:S02]  /*39f0*/  UIADD3 UR36, UPT, UPT, -UR36, UR45, URZ ;  /* 0x0000002d24247290 */ /* 0x000fe4000fffe1ff */
[----:B------:R-:W-:Y:S01]  /*3a00*/  UIADD3 UR4, UPT, UPT, UR65, UR4, URZ ;  /* 0x0000000441047290 */ /* 0x000fe2000fffe0ff */
[----:B------:R-:W2:Y:S03]  /*3a10*/  SYNCS.PHASECHK.TRANS64.TRYWAIT P0, [UR46+0xe0], R0 ;  /* 0x0000e000ff0075a7 */ /* 0x000ea6000800112e */
[----:B------:R-:W-:Y:S01]  /*3a20*/  ULEA UR36, UR36, UR4, 0x14 ;  /* 0x0000000424247291 */ /* 0x000fe2000f8ea0ff */
[----:B-123--:R-:W-:Y:S11]  /*3a30*/  @!P0 BRA `(.L_x_63) ;  /* 0x0000004400748947 */ /* 0x00eff60003800000 */
.L_x_145:
[----:B------:R-:W-:Y:S01]  /*3a40*/  IADD3 R10, PT, PT, R10, 0x1, RZ ;  /* 0x000000010a0a7810 */ /* 0x000fe20007ffe0ff */
[----:B------:R-:W-:Y:S06]  /*3a50*/  BRA.U !UP4, `(.L_x_64) ;  /* 0x000000050c107547 */ /* 0x000fec000b800000 */
[----:B------:R-:W-:Y:S01]  /*3a60*/  UPLOP3.LUT UP2, UPT, UPT, UPT, UPT, 0x40, 0x4 ;  /* 0x000000000004789c */ /* 0x000fe20003f4e870 */
[----:B------:R-:W-:Y:S01]  /*3a70*/  UMOV UR38, UR64 ;  /* 0x0000004000267c82 */ /* 0x000fe20008000000 */
[----:B------:R-:W-:Y:S01]  /*3a80*/  UMOV UR37, UR47 ;  /* 0x0000002f00257c82 */ /* 0x000fe20008000000 */
[----:B------:R-:W-:-:S08]  /*3a90*/  UMOV UR5, UR39 ;  /* 0x0000002700057c82 */ /* 0x000fd00008000000 */
.L_x_67:
[----:B------:R-:W-:Y:S02]  /*3aa0*/  UIADD3 UR38, UPT, UPT, UR38, 0x1, URZ ;  /* 0x0000000126267890 */ /* 0x000fe4000fffe0ff */
[----:B------:R-:W-:Y:S02]  /*3ab0*/  ULEA UR7, UR5, UR41, 0x3 ;  /* 0x0000002905077291 */ /* 0x000fe4000f8e18ff */
[----:B------:R-:W-:Y:S01]  /*3ac0*/  UISETP.NE.AND UP3, UPT, UR38, URZ, UPT ;  /* 0x000000ff2600728c */ /* 0x000fe2000bf65270 */
[----:B--23--:R-:W-:Y:S10]  /*3ad0*/  @P2 BRA `(.L_x_65) ;  /* 0x00000000000c2947 */ /* 0x00cff40003800000 */
[----:B-1----:R-:W-:Y:S04]  /*3ae0*/  SHF.L.U32 R2, R8, 0x1f, RZ ;  /* 0x0000001f08027819 */ /* 0x002fe800000006ff */
[----:B------:R-:W1:Y:S02]  /*3af0*/  SYNCS.PHASECHK.TRANS64.TRYWAIT P0, [UR7], R2 ;  /* 0x00000002ff0075a7 */ /* 0x000e640008001107 */
[----:B-1----:R-:W-:Y:S05]  /*3b00*/  @!P0 BRA `(.L_x_66) ;  /* 0x0000004400588947 */ /* 0x002fea0003800000 */
.L_x_65:
[----:B------:R-:W-:Y:S01]  /*3b10*/  UISETP.NE.AND UP0, UPT, UR37, 0x1, UPT ;  /* 0x000000012500788c */ /* 0x000fe2000bf05270 */
[----:B------:R-:W-:Y:S01]  /*3b20*/  PLOP3.LUT P2, PT, PT, PT, PT, 0x80, 0x8 ;  /* 0x000000000008781c */ /* 0x000fe20003f4f070 */
[----:B------:R-:W-:Y:S02]  /*3b30*/  UIADD3 UR4, UPT, UPT, UR5, 0x1, URZ ;  /* 0x0000000105047890 */ /* 0x000fe4000fffe0ff */
[----:B------:R-:W-:Y:S02]  /*3b40*/  UIADD3 UR40, UPT, UPT, UR7, 0x30, URZ ;  /* 0x0000003007287890 */ /* 0x000fe4000fffe0ff */
[----:B------:R-:W-:Y:S01]  /*3b50*/  UISETP.NE.AND UP1, UPT, UR4, 0x6, UPT ;  /* 0x000000060400788c */ /* 0x000fe2000bf25270 */
[----:B------:R-:W-:Y:S01]  /*3b60*/  PLOP3.LUT P0, PT, PT, PT, UP0, 0x80, 0x8 ;  /* 0x000000000008781c */ /* 0x000fe20003f0f008 */
[----:B------:R-:W-:Y:S02]  /*3b70*/  UIADD3 UR37, UPT, UPT, UR37, -0x1, URZ ;  /* 0xffffffff25257890 */ /* 0x000fe4000fffe0ff */
[----:B------:R-:W-:Y:S02]  /*3b80*/  USEL UR6, URZ, 0x1, UP1 ;  /* 0x00000001ff067887 */ /* 0x000fe40008800000 */
[----:B------:R-:W-:Y:S01]  /*3b90*/  USEL UR39, UR4, URZ, UP1 ;  /* 0x000000ff04277287 */ /* 0x000fe20008800000 */
[----:B------:R-:W-:Y:S01]  /*3ba0*/  UMOV UR7, 0x40004040 ;  /* 0x4000404000077882 */ /* 0x000fe20000000000 */
[----:B------:R-:W-:Y:S02]  /*3bb0*/  UMOV UR35, 0x40004040 ;  /* 0x4000404000237882 */ /* 0x000fe40000000000 */
[----:B------:R-:W-:Y:S01]  /*3bc0*/  @UP0 ULEA UR4, UR39, UR41, 0x3 ;  /* 0x0000002927040291 */ /* 0x000fe2000f8e18ff */
[----:B------:R-:W-:Y:S01]  /*3bd0*/  LOP3.LUT R8, R8, UR6, RZ, 0x3c, !PT ;  /* 0x0000000608087c12 */ /* 0x000fe2000f8e3cff */
[----:B------:R-:W-:Y:S01]  /*3be0*/  ULEA UR6, UR5, UR44, 0xa ;  /* 0x0000002c05067291 */ /* 0x000fe2000f8e50ff */
[----:B------:R-:W-:Y:S02]  /*3bf0*/  UMOV UR33, 0x40004040 ;  /* 0x4000404000217882 */ /* 0x000fe40000000000 */
[----:B-1----:R-:W-:Y:S01]  /*3c00*/  @P0 SHF.L.U32 R0, R8, 0x1f, RZ ;  /* 0x0000001f08000819 */ /* 0x002fe200000006ff */
[----:B------:R-:W-:Y:S02]  /*3c10*/  UIADD3 UR34, UPT, UPT, UR6, 0x2, URZ ;  /* 0x0000000206227890 */ /* 0x000fe4000fffe0ff */
[----:B------:R-:W-:Y:S01]  /*3c20*/  UIADD3 UR30, UPT, UPT, UR6, 0x4, URZ ;  /* 0x00000004061e7890 */ /* 0x000fe2000fffe0ff */
[----:B------:R2:W3:Y:S01]  /*3c30*/  @P0 SYNCS.PHASECHK.TRANS64.TRYWAIT P2, [UR4], R0 ;  /* 0x00000000ff0005a7 */ /* 0x0004e20008041104 */
[----:B------:R-:W-:Y:S02]  /*3c40*/  ULEA UR4, UR5, UR43, 0xa ;  /* 0x0000002b05047291 */ /* 0x000fe4000f8e50ff */
[----:B------:R-:W-:Y:S02]  /*3c50*/  UIADD3 UR26, UPT, UPT, UR6, 0x6, URZ ;  /* 0x00000006061a7890 */ /* 0x000fe4000fffe0ff */
        /* <DEDUP_REMOVED lines=10> */
[----:B------:R-:W-:Y:S01]  /*3d00*/  UIADD3 UR8, UPT, UPT, UR4, 0x206, URZ ;  /* 0x0000020604087890 */ /* 0x000fe2000fffe0ff */
[----:B------:R-:W-:Y:S01]  /*3d10*/  UMOV UR5, 0x40004040 ;  /* 0x4000404000057882 */ /* 0x000fe20000000000 */
[----:B------:R-:W-:Y:S01]  /*3d20*/  UMOV UR31, 0x40004040 ;  /* 0x40004040001f7882 */ /* 0x000fe20000000000 */
[----:B------:R1:W-:Y:S01]  /*3d30*/  UTCHMMA gdesc[UR4], gdesc[UR6], tmem[UR36], tmem[UR62], idesc[UR63], UP2 ;  /* 0x00ff3e06040075ea */ /* 0x0003e20009000024 */
[----:B------:R-:W-:Y:S01]  /*3d40*/  UPLOP3.LUT UP2, UPT, UPT, UPT, UPT, 0x80, 0x8 ;  /* 0x000000000008789c */ /* 0x000fe20003f4f070 */
[----:B------:R2:W-:Y:S01]  /*3d50*/  UTCHMMA gdesc[UR32], gdesc[UR34], tmem[UR36], tmem[UR60], idesc[UR61], UPT ;  /* 0x00ff3c22200075ea */ /* 0x0005e2000b800024 */
[----:B------:R-:W-:Y:S01]  /*3d60*/  UMOV UR29, 0x40004040 ;  /* 0x40004040001d7882 */ /* 0x000fe20000000000 */
[----:B------:R-:W-:Y:S01]  /*3d70*/  UMOV UR27, 0x40004040 ;  /* 0x40004040001b7882 */ /* 0x000fe20000000000 */
        /* <DEDUP_REMOVED lines=12> */
[----:B------:R-:W-:Y:S01]  /*3e40*/  UMOV UR9, 0x40004040 ;  /* 0x4000404000097882 */ /* 0x000fe20000000000 */
[----:B------:R2:W-:Y:S01]  /*3e50*/  UTCHMMA gdesc[UR12], gdesc[UR14], tmem[UR36], tmem[UR50], idesc[UR51], UPT ;  /* 0x00ff320e0c0075ea */ /* 0x0005e2000b800024 */
[----:B------:R2:W-:Y:S01]  /*3e60*/  UTCHMMA gdesc[UR8], gdesc[UR10], tmem[UR36], tmem[UR48], idesc[UR49], UPT ;  /* 0x00ff300a080075ea */ /* 0x0005e2000b800024 */
[----:B------:R2:W-:Y:S01]  /*3e70*/  UTCBAR.MULTICAST [UR40], URZ, UR42 ;  /* 0x000000ff280073e9 */ /* 0x0005e2000800082a */
[----:B-1----:R-:W-:Y:S01]  /*3e80*/  UMOV UR5, UR39 ;  /* 0x0000002700057c82 */ /* 0x002fe20008000000 */
[----:B------:R-:W-:Y:S05]  /*3e90*/  BRA.U UP3, `(.L_x_67) ;  /* 0xfffffffd03007547 */ /* 0x000fea000b83ffff */
.L_x_64:
[----:B------:R-:W-:Y:S01]  /*3ea0*/  UIADD3 UR4, UPT, UPT, UR45, 0x1, URZ ;  /* 0x000000012d047890 */ /* 0x000fe2000fffe0ff */
[C---:B------:R-:W-:Y:S01]  /*3eb0*/  ISETP.NE.AND P0, PT, R10.reuse, 0x2, PT ;  /* 0x000000020a00780c */ /* 0x040fe20003f05270 */
[----:B------:R-:W-:Y:S02]  /*3ec0*/  UIADD3 UR5, UPT, UPT, UR46, 0xc0, URZ ;  /* 0x000000c02e057890 */ /* 0x000fe4000fffe0ff */
[----:B------:R-:W-:Y:S01]  /*3ed0*/  UISETP.NE.AND UP0, UPT, UR4, 0x4, UPT ;  /* 0x000000040400788c */ /* 0x000fe2000bf05270 */
[----:B-12---:R-:W-:Y:S02]  /*3ee0*/  SEL R0, RZ, 0x1, P0 ;  /* 0x00000001ff007807 */ /* 0x006fe40000000000 */
[----:B------:R-:W-:Y:S01]  /*3ef0*/  SEL R10, R10, RZ, P0 ;  /* 0x000000ff0a0a7207 */ /* 0x000fe20000000000 */
[----:B------:R-:W-:Y:S01]  /*3f00*/  USEL UR6, URZ, 0x1, UP0 ;  /* 0x00000001ff067887 */ /* 0x000fe20008000000 */
[----:B------:R-:W-:Y:S01]  /*3f10*/  LOP3.LUT R9, R9, R0, RZ, 0x3c, !PT ;  /* 0x0000000009097212 */ /* 0x000fe200078e3cff */
[----:B------:R-:W-:Y:S01]  /*3f20*/  USEL UR45, UR4, URZ, UP0 ;  /* 0x000000ff042d7287 */ /* 0x000fe20008000000 */
[----:B------:R1:W-:Y:S03]  /*3f30*/  UTCBAR [UR5], URZ ;  /* 0x000000ff050073e9 */ /* 0x0003e600080000ff */
[----:B------:R-:W-:Y:S01]  /*3f40*/  LOP3.LUT R11, R11, UR6, RZ, 0x3c, !PT ;  /* 0x000000060b0b7c12 */ /* 0x000fe2000f8e3cff */
[----:B------:R-:W-:Y:S07]  /*3f50*/  @P1 BRA `(.L_x_68) ;  /* 0xfffffff800381947 */ /* 0x000fee000383ffff */
[----:B------:R-:W2:Y:S01]  /*3f60*/  S2UR UR8, SR_CgaCtaId ;  /* 0x00000000000879c3 */ /* 0x000ea20000008800 */
[----:B------:R-:W-:Y:S01]  /*3f70*/  ELECT P0, URZ, PT ;  /* 0x0000000000ff782f */ /* 0x000fe20003800000 */
[----:B------:R-:W-:Y:S01]  /*3f80*/  IMAD.MOV.U32 R0, RZ, RZ, 0x1 ;  /* 0x00000001ff007424 */ /* 0x000fe200078e00ff */
[----:B------:R-:W-:Y:S01]  /*3f90*/  UIADD3 UR41, UPT, UPT, UR41, 0xe0, URZ ;  /* 0x000000e029297890 */ /* 0x000fe2000fffe0ff */
[----:B------:R-:W-:Y:S01]  /*3fa0*/  SHF.L.U32 R2, R11, 0x1f, RZ ;  /* 0x0000001f0b027819 */ /* 0x000fe200000006ff */
[----:B------:R-:W-:-:S03]  /*3fb0*/  UMOV UR4, 0x40 ;  /* 0x0000004000047882 */ /* 0x000fc60000000000 */
[----:B------:R-:W-:Y:S01]  /*3fc0*/  UVIRTCOUNT.DEALLOC.SMPOOL 0x80 ;  /* 0x000000800000784c */ /* 0x000fe20000000000 */
[----:B--2---:R-:W-:Y:S02]  /*3fd0*/  ULEA UR8, UR8, UR4, 0x18 ;  /* 0x0000000408087291 */ /* 0x004fe4000f8ec0ff */
[----:B------:R-:W-:-:S07]  /*3fe0*/  ULEA UR4, UR45, UR41, 0x3 ;  /* 0x000000292d047291 */ /* 0x000fce000f8e18ff */
[----:B------:R2:W-:Y:S02]  /*3ff0*/  @P0 STS.U8 [UR8+0x1c], R0 ;  /* 0x00001c00ff000988 */ /* 0x0005e40008000008 */
[----:B------:R-:W4:Y:S02]  /*4000*/  SYNCS.PHASECHK.TRANS64.TRYWAIT P0, [UR4], R2 ;  /* 0x00000002ff0075a7 */ /* 0x000f240008001104 */
[----:B--2-4-:R-:W-:Y:S05]  /*4010*/  @!P0 BRA `(.L_x_69) ;  /* 0x00000040002c8947 */ /* 0x014fea0003800000 */
.L_x_148:
[----:B------:R-:W-:-:S04]  /*4020*/  UIADD3 UR4, UPT, UPT, UR45, 0x1, URZ ;  /* 0x000000012d047890 */ /* 0x000fc8000fffe0ff */
[----:B------:R-:W-:-:S04]  /*4030*/  UISETP.NE.AND UP0, UPT, UR4, 0x4, UPT ;  /* 0x000000040400788c */ /* 0x000fc8000bf05270 */
[----:B------:R-:W-:Y:S02]  /*4040*/  USEL UR6, URZ, 0x1, UP0 ;  /* 0x00000001ff067887 */ /* 0x000fe40008000000 */
[----:B------:R-:W-:-:S04]  /*4050*/  USEL UR4, UR4, URZ, UP0 ;  /* 0x000000ff04047287 */ /* 0x000fc80008000000 */
[----:B-1----:R-:W-:Y:S01]  /*4060*/  ULEA UR5, UR4, UR41, 0x3 ;  /* 0x0000002904057291 */ /* 0x002fe2000f8e18ff */
[----:B--2---:R-:W-:-:S04]  /*4070*/  LOP3.LUT R2, R11, UR6, RZ, 0x3c, !PT ;  /* 0x000000060b027c12 */ /* 0x004fc8000f8e3cff */
[----:B------:R-:W-:-:S04]  /*4080*/  SHF.L.U32 R3, R2, 0x1f, RZ ;  /* 0x0000001f02037819 */ /* 0x000fc800000006ff */
[----:B------:R-:W1:Y:S02]  /*4090*/  SYNCS.PHASECHK.TRANS64.TRYWAIT P0, [UR5], R3 ;  /* 0x00000003ff0075a7 */ /* 0x000e640008001105 */
[----:B-1----:R-:W-:Y:S05]  /*40a0*/  @!P0 BRA `(.L_x_70) ;  /* 0x0000004000208947 */ /* 0x002fea0003800000 */
.L_x_150:
        /* <DEDUP_REMOVED lines=9> */
.L_x_152:
[----:B------:R-:W-:-:S04]  /*4140*/  UIADD3 UR4, UPT, UPT, UR4, 0x1, URZ ;  /* 0x0000000104047890 */ /* 0x000fc8000fffe0ff */
[----:B------:R-:W-:-:S04]  /*4150*/  UISETP.NE.AND UP0, UPT, UR4, 0x4, UPT ;  /* 0x000000040400788c */ /* 0x000fc8000bf05270 */
[----:B------:R-:W-:Y:S02]  /*4160*/  USEL UR5, URZ, 0x1, UP0 ;  /* 0x00000001ff057887 */ /* 0x000fe40008000000 */
[----:B------:R-:W-:-:S04]  /*4170*/  USEL UR4, UR4, URZ, UP0 ;  /* 0x000000ff04047287 */ /* 0x000fc80008000000 */
[----:B------:R-:W-:Y:S01]  /*4180*/  ULEA UR4, UR4, UR41, 0x3 ;  /* 0x0000002904047291 */ /* 0x000fe2000f8e18ff */
[----:B------:R-:W-:-:S04]  /*4190*/  LOP3.LUT R2, R2, UR5, RZ, 0x3c, !PT ;  /* 0x0000000502027c12 */ /* 0x000fc8000f8e3cff */
[----:B------:R-:W-:-:S04]  /*41a0*/  SHF.L.U32 R2, R2, 0x1f, RZ ;  /* 0x0000001f02027819 */ /* 0x000fc800000006ff */
[----:B------:R-:W2:Y:S02]  /*41b0*/  SYNCS.PHASECHK.TRANS64.TRYWAIT P0, [UR4], R2 ;  /* 0x00000002ff0075a7 */ /* 0x000ea40008001104 */
[----:B--2---:R-:W-:Y:S05]  /*41c0*/  @!P0 BRA `(.L_x_72) ;  /* 0x0000004000088947 */ /* 0x004fea0003800000 */
.L_x_154:
[----:B------:R-:W-:Y:S01]  /*41d0*/  NOP ;  /* 0x0000000000007918 */ /* 0x000fe20000000000 */
[----:B-1----:R-:W1:Y:S01]  /*41e0*/  LDS R0, [UR8+0x14] ;  /* 0x00001408ff007984 */ /* 0x002e620008000800 */
[----:B------:R-:W-:Y:S01]  /*41f0*/  ULOP3.LUT UR4, UR65, 0xffff, URZ, 0xc0, !UPT ;  /* 0x0000ffff41047892 */ /* 0x000fe2000f8ec0ff */
[----:B------:R-:W-:Y:S01]  /*4200*/  UMOV UR5, 0xffff ;  /* 0x0000ffff00057882 */ /* 0x000fe20000000000 */
[----:B------:R-:W-:Y:S02]  /*4210*/  UMOV UR6, 0x1 ;  /* 0x0000000100067882 */ /* 0x000fe40000000000 */
[----:B------:R-:W-:-:S04]  /*4220*/  USHF.R.U32.HI UR4, URZ, 0x5, UR4 ;  /* 0x00000005ff047899 */ /* 0x000fc80008011604 */
[----:B------:R-:W-:Y:S02]  /*4230*/  USHF.L.U32 UR5, UR5, UR4, URZ ;  /* 0x0000000405057299 */ /* 0x000fe400080006ff */
[----:B------:R-:W-:-:S04]  /*4240*/  USHF.L.U32 UR4, UR6, UR4, URZ ;  /* 0x0000000406047299 */ /* 0x000fc800080006ff */
[----:B-1----:R-:W-:-:S04]  /*4250*/  LOP3.LUT R0, R0, UR5, RZ, 0xc0, !PT ;  /* 0x0000000500007c12 */ /* 0x002fc8000f8ec0ff */
[----:B------:R-:W-:-:S13]  /*4260*/  ISETP.NE.AND P0, PT, R0, UR5, PT ;  /* 0x0000000500007c0c */ /* 0x000fda000bf05270 */
[----:B------:R-:W-:Y:S05]  /*4270*/  @P0 BRA `(.L_x_73) ;  /* 0x0000000000580947 */ /* 0x000fea0003800000 */
[----:B------:R-:W1:Y:S02]  /*4280*/  LDS R0, [UR8+0x18] ;  /* 0x00001808ff007984 */ /* 0x000e640008000800 */
[----:B-1----:R-:W-:-:S04]  /*4290*/  LOP3.LUT R0, R0, UR4, RZ, 0xc0, !PT ;  /* 0x0000000400007c12 */ /* 0x002fc8000f8ec0ff */
[----:B------:R-:W-:-:S13]  /*42a0*/  ISETP.NE.AND P0, PT, R0, UR4, PT ;  /* 0x0000000400007c0c */ /* 0x000fda000bf05270 */
[----:B------:R-:W-:Y:S05]  /*42b0*/  @P0 BRA `(.L_x_74) ;  /* 0x00000000003c0947 */ /* 0x000fea0003800000 */
[----:B------:R-:W1:Y:S01]  /*42c0*/  S2R R2, SR_LANEID ;  /* 0x0000000000027919 */ /* 0x000e620000000000 */
[----:B------:R-:W-:-:S06]  /*42d0*/  ULOP3.LUT UR5, URZ, UR5, URZ, 0x33, !UPT ;  /* 0x00000005ff057292 */ /* 0x000fcc000f8e33ff */
[----:B------:R-:W-:-:S04]  /*42e0*/  IMAD.U32 R0, RZ, RZ, UR5 ;  /* 0x00000005ff007e24 */ /* 0x000fc8000f8e00ff */
[----:B------:R2:W4:Y:S02]  /*42f0*/  REDUX UR7, R0 ;  /* 0x00000000000773c4 */ /* 0x0005240000000000 */
[----:B------:R1:W-:Y:S01]  /*4300*/  UTCATOMSWS.AND URZ, UR5 ;  /* 0x0000000500ff79e3 */ /* 0x0003e20008000000 */
[----:B--2---:R-:W-:Y:S01]  /*4310*/  LOP3.LUT R0, RZ, UR4, RZ, 0x33, !PT ;  /* 0x00000004ff007c12 */ /* 0x004fe2000f8e33ff */
[----:B------:R-:W-:Y:S02]  /*4320*/  VOTEU.ANY UR4, UPT, PT ;  /* 0x0000000000047886 */ /* 0x000fe400038e0100 */
[----:B------:R-:W-:Y:S02]  /*4330*/  UFLO.U32 UR4, UR4 ;  /* 0x00000004000472bd */ /* 0x000fe400080e0000 */
[----:B------:R-:W2:Y:S04]  /*4340*/  REDUX UR6, R0 ;  /* 0x00000000000673c4 */ /* 0x000ea80000000000 */
[----:B-1----:R-:W-:-:S02]  /*4350*/  ISETP.EQ.U32.AND P0, PT, R2, UR4, PT ;  /* 0x0000000402007c0c */ /* 0x002fc4000bf02070 */
[----:B----4-:R-:W-:-:S11]  /*4360*/  MOV R2, UR7 ;  /* 0x0000000700027c02 */ /* 0x010fd60008000f00 */
[----:B------:R1:W-:Y:S01]  /*4370*/  @P0 ATOMS.AND RZ, [UR8+0x14], R2 ;  /* 0x00001402ffff098c */ /* 0x0003e2000a800008 */
[----:B--2---:R-:W-:-:S05]  /*4380*/  IMAD.U32 R0, RZ, RZ, UR6 ;  /* 0x00000006ff007e24 */ /* 0x004fca000f8e00ff */
[----:B------:R1:W-:Y:S01]  /*4390*/  @P0 ATOMS.AND RZ, [UR8+0x18], R0 ;  /* 0x00001800ffff098c */ /* 0x0003e2000a800008 */
[----:B------:R-:W-:Y:S05]  /*43a0*/  BRA `(.L_x_75) ;  /* 0x0000000000147947 */ /* 0x000fea0003800000 */
.L_x_74:
[----:B------:R-:W-:Y:S02]  /*43b0*/  MOV R2, 0x43d0 ;  /* 0x000043d000027802 */ /* 0x000fe40000000f00 */
[----:B---3-5:R-:W-:Y:S05]  /*43c0*/  CALL.REL.NOINC `($__internal_0_$__cuda_sm10x_tcgen05_guardrail_trap_col_being_dealloced_not_returned_by_alloc) ;  /* 0x00000040007c7944 */ /* 0x028fea0003c00000 */
[----:B------:R-:W-:Y:S05]  /*43d0*/  BRA `(.L_x_75) ;  /* 0x0000000000087947 */ /* 0x000fea0003800000 */
.L_x_73:
[----:B------:R-:W-:Y:S02]  /*43e0*/  MOV R2, 0x4400 ;  /* 0x0000440000027802 */ /* 0x000fe40000000f00 */
[----:B---3-5:R-:W-:Y:S05]  /*43f0*/  CALL.REL.NOINC `($__internal_2_$__cuda_sm10x_tcgen05_guardrail_trap_unallocated_columns_being_dealloced) ;  /* 0x0000004000887944 */ /* 0x028fea0003c00000 */
.L_x_75:
[----:B------:R-:W-:Y:S01]  /*4400*/  NOP ;  /* 0x0000000000007918 */ /* 0x000fe20000000000 */
[----:B------:R-:W-:Y:S05]  /*4410*/  EXIT ;  /* 0x000000000000794d */ /* 0x000fea0003800000 */
.L_x_57:
[----:B------:R-:W-:-:S09]  /*4420*/  UISETP.NE.OR UP0, UPT, UR22, 0x3, !UP3 ;  /* 0x000000031600788c */ /* 0x000fd2000df05670 */
[----:B------:R-:W-:Y:S05]  /*4430*/  BRA.U UP0, `(.L_x_76) ;  /* 0x0000000d00f07547 */ /* 0x000fea000b800000 */
[----:B------:R-:W1:Y:S01]  /*4440*/  LDCU UR33, c[0x0][0x370] ;  /* 0x00006e00ff2177ac */ /* 0x000e620008000800 */
[----:B------:R-:W2:Y:S01]  /*4450*/  LDC.64 R16, c[0x0][0x348] ;  /* 0x0000d200ff107b82 */ /* 0x000ea20000000a00 */
[----:B------:R-:W-:Y:S02]  /*4460*/  HFMA2 R13, -RZ, RZ, 0, 0 ;  /* 0x00000000ff0d7431 */ /* 0x000fe400000001ff */
[----:B------:R-:W-:Y:S01]  /*4470*/  IMAD.MOV.U32 R15, RZ, RZ, 0x1 ;  /* 0x00000001ff0f7424 */ /* 0x000fe200078e00ff */
[----:B------:R-:W1:Y:S01]  /*4480*/  LDCU.128 UR28, c[0x0][0xb10] ;  /* 0x00016200ff1c77ac */ /* 0x000e620008000c00 */
[----:B------:R-:W-:Y:S01]  /*4490*/  IMAD.MOV.U32 R14, RZ, RZ, RZ ;  /* 0x000000ffff0e7224 */ /* 0x000fe200078e00ff */
[----:B------:R-:W-:Y:S01]  /*44a0*/  MOV R7, 0x1000 ;  /* 0x0000100000077802 */ /* 0x000fe20000000f00 */
[----:B------:R-:W3:Y:S01]  /*44b0*/  LDCU UR32, c[0x0][0x374] ;  /* 0x00006e80ff2077ac */ /* 0x000ee20008000800 */
[----:B------:R-:W4:Y:S01]  /*44c0*/  LDC.64 R2, c[0x0][0x888] ;  /* 0x00022200ff027b82 */ /* 0x000f220000000a00 */
[----:B------:R-:W3:Y:S01]  /*44d0*/  LDCU UR15, c[0x0][0xb0c] ;  /* 0x00016180ff0f77ac */ /* 0x000ee20008000800 */
[----:B------:R-:W3:Y:S06]  /*44e0*/  LDCU UR38, c[0x0][0xb20] ;  /* 0x00016400ff2677ac */ /* 0x000eec0008000800 */
[----:B------:R-:W2:Y:S01]  /*44f0*/  LDC.64 R4, c[0x0][0x890] ;  /* 0x00022400ff047b82 */ /* 0x000ea20000000a00 */
[----:B------:R-:W3:Y:S01]  /*4500*/  LDCU UR4, c[0x0][0xb30] ;  /* 0x00016600ff0477ac */ /* 0x000ee20008000800 */
[----:B-1----:R-:W-:-:S02]  /*4510*/  UIMAD.WIDE.U32 UR6, UR33, UR28, URZ ;  /* 0x0000001c210672a5 */ /* 0x002fc4000f8e00ff */
[----:B---3--:R-:W-:Y:S01]  /*4520*/  UIMAD.WIDE.U32 UR8, UR32, UR31, URZ ;  /* 0x0000001f200872a5 */ /* 0x008fe2000f8e00ff */
[----:B------:R-:W-:Y:S01]  /*4530*/  UMOV UR24, 0x400 ;  /* 0x0000040000187882 */ /* 0x000fe20000000000 */
[----:B------:R-:W-:-:S03]  /*4540*/  UPLOP3.LUT UP3, UPT, UPT, UPT, UPT, 0x40, 0x4 ;  /* 0x000000000004789c */ /* 0x000fc60003f6e870 */
[----:B------:R-:W-:Y:S01]  /*4550*/  UMOV UR6, UR7 ;  /* 0x0000000700067c82 */ /* 0x000fe20008000000 */
[----:B------:R-:W-:Y:S01]  /*4560*/  UISETP.GE.AND UP0, UPT, UR42, 0x1, UPT ;  /* 0x000000012a00788c */ /* 0x000fe2000bf06270 */
[----:B------:R-:W-:Y:S01]  /*4570*/  UMOV UR34, UR9 ;  /* 0x0000000900227c82 */ /* 0x000fe20008000000 */
[----:B------:R-:W-:Y:S01]  /*4580*/  UISETP.NE.AND UP4, UPT, UR42, 0x1, UPT ;  /* 0x000000012a00788c */ /* 0x000fe2000bf85270 */
[----:B------:R-:W1:Y:S01]  /*4590*/  LDCU.64 UR16, c[0x0][0xb28] ;  /* 0x00016500ff1077ac */ /* 0x000e620008000a00 */
[----:B------:R-:W-:Y:S02]  /*45a0*/  ULEA UR24, UR54, UR24, 0x18 ;  /* 0x0000001836187291 */ /* 0x000fe4000f8ec0ff */
[----:B------:R-:W-:Y:S02]  /*45b0*/  UISETP.NE.AND UP6, UPT, UR15, 0x1, UPT ;  /* 0x000000010f00788c */ /* 0x000fe4000bfc5270 */
[----:B------:R-:W-:Y:S02]  /*45c0*/  UISETP.NE.AND UP5, UPT, UR30, 0x1, UPT ;  /* 0x000000011e00788c */ /* 0x000fe4000bfa5270 */
[----:B------:R-:W-:-:S02]  /*45d0*/  USHF.R.U32.HI UR35, URZ, UR29, UR6 ;  /* 0x0000001dff237299 */ /* 0x000fc40008011606 */
[----:B------:R-:W-:Y:S02]  /*45e0*/  USHF.R.U32.HI UR34, URZ, UR38, UR34 ;  /* 0x00000026ff227299 */ /* 0x000fe40008011622 */
[----:B------:R-:W-:Y:S01]  /*45f0*/  UISETP.NE.AND UP2, UPT, UR4, 0x1, UPT ;  /* 0x000000010400788c */ /* 0x000fe2000bf45270 */
[----:B------:R-:W-:-:S10]  /*4600*/  UMOV UR12, URZ ;  /* 0x000000ff000c7c82 */ /* 0x000fd40008000000 */
.L_x_85:
[C---:B------:R-:W-:Y:S02]  /*4610*/  LEA R12, R14.reuse, UR24, 0x3 ;  /* 0x000000180e0c7c11 */ /* 0x040fe4000f8e18ff */
[----:B------:R-:W-:Y:S02]  /*4620*/  SHF.L.U32 R0, R13, 0x1f, RZ ;  /* 0x0000001f0d007819 */ /* 0x000fe400000006ff */
[----:B------:R-:W-:Y:S02]  /*4630*/  LEA R8, R14, UR24, 0x4 ;  /* 0x000000180e087c11 */ /* 0x000fe4000f8e20ff */
[----:B---3--:R-:W3:Y:S02]  /*4640*/  SYNCS.PHASECHK.TRANS64.TRYWAIT P0, [R12+URZ+0xa0], R0 ;  /* 0x0000a0000c0075a7 */ /* 0x008ee400080011ff */
[----:B---3--:R-:W-:Y:S05]  /*4650*/  @!P0 BRA `(.L_x_77) ;  /* 0x0000003800fc8947 */ /* 0x008fea0003800000 */
.L_x_155:
[----:B------:R-:W1:Y:S01]  /*4660*/  LDS.128 R8, [R8+0x130] ;  /* 0x0001300008087984 */ /* 0x000e620000000c00 */
[----:B------:R-:W-:Y:S01]  /*4670*/  UISETP.GE.AND UP0, UPT, UR42, 0x1, UPT ;  /* 0x000000012a00788c */ /* 0x000fe2000bf06270 */
[----:B------:R-:W-:Y:S01]  /*4680*/  @!PT LDS RZ, [RZ] ;  /* 0x00000000fffff984 */ /* 0x000fe20000000800 */
[----:B------:R-:W-:Y:S01]  /*4690*/  @!PT LDS RZ, [RZ] ;  /* 0x00000000fffff984 */ /* 0x000fe20000000800 */
[----:B------:R-:W-:Y:S01]  /*46a0*/  @!PT LDS RZ, [RZ] ;  /* 0x00000000fffff984 */ /* 0x000fe20000000800 */
[----:B------:R-:W-:Y:S01]  /*46b0*/  @!PT LDS RZ, [RZ] ;  /* 0x00000000fffff984 */ /* 0x000fe20000000800 */
[----:B------:R2:W-:Y:S06]  /*46c0*/  MEMBAR.ALL.CTA ;  /* 0x0000000000007992 */ /* 0x0005ec0000008000 */
[----:B--2---:R-:W2:Y:S01]  /*46d0*/  FENCE.VIEW.ASYNC.S ;  /* 0x00000000000073c6 */ /* 0x004ea20000000000 */
[----:B-1----:R-:W-:Y:S11]  /*46e0*/  LOP3.LUT P0, RZ, R10, 0x1, RZ, 0xc0, !PT ;  /* 0x000000010aff7812 */ /* 0x002ff6000780c0ff */
[----:B------:R-:W-:Y:S02]  /*46f0*/  @!UPT UIADD3 URZ, UPT, UPT, URZ, URZ, URZ ;  /* 0x000000fffffff290 */ /* 0x000fe4000fffe0ff */
[----:B--2---:R-:W-:Y:S01]  /*4700*/  VOTEU.ANY UP1, P0 ;  /* 0x0000000000ff7886 */ /* 0x004fe20000020100 */
[----:B------:R-:W-:Y:S11]  /*4710*/  PLOP3.LUT P0, PT, PT, PT, UP1, 0x80, 0x8 ;  /* 0x000000000008781c */ /* 0x000ff60003f0f018 */
[----:B------:R-:W-:Y:S02]  /*4720*/  @!UPT UIADD3 URZ, UPT, UPT, URZ, URZ, URZ ;  /* 0x000000fffffff290 */ /* 0x000fe4000fffe0ff */
[----:B---3--:R-:W-:Y:S02]  /*4730*/  @P0 SHF.R.U32.HI R0, RZ, 0x10, R9 ;  /* 0x00000010ff000819 */ /* 0x008fe40000011609 */
[----:B------:R-:W-:Y:S02]  /*4740*/  @P0 MOV R6, R8 ;  /* 0x0000000800060202 */ /* 0x000fe40000000f00 */
[----:B------:R-:W-:Y:S01]  /*4750*/  @P0 R2UR UR4, R0 ;  /* 0x00000000000402ca */ /* 0x000fe200000e0000 */
[----:B------:R-:W-:Y:S01]  /*4760*/  VIADD R0, R12, 0xb0 ;  /* 0x000000b00c007836 */ /* 0x000fe20000000000 */
[----:B------:R-:W-:Y:S02]  /*4770*/  @P0 LOP3.LUT R8, R9, 0xffff, RZ, 0xc0, !PT ;  /* 0x0000ffff09080812 */ /* 0x000fe400078ec0ff */
[----:B------:R-:W-:Y:S02]  /*4780*/  @P0 R2UR UR6, R6 ;  /* 0x00000000060602ca */ /* 0x000fe400000e0000 */
[----:B------:R-:W-:Y:S02]  /*4790*/  PRMT R0, RZ, 0x654, R0 ;  /* 0x00000654ff007816 */ /* 0x000fe40000000000 */
[----:B------:R-:W-:Y:S02]  /*47a0*/  @P0 R2UR UR5, R8 ;  /* 0x00000000080502ca */ /* 0x000fe400000e0000 */
[----:B------:R1:W-:Y:S03]  /*47b0*/  SYNCS.ARRIVE.TRANS64.RED.A1T0 RZ, [R0+URZ], RZ ;  /* 0x000000ff00ff79a7 */ /* 0x0003e600081004ff */
[----:B------:R-:W-:Y:S04]  /*47c0*/  @UP1 UMOV UR27, UR4 ;  /* 0x00000004001b1c82 */ /* 0x000fe80008000000 */
[----:B------:R-:W-:Y:S04]  /*47d0*/  @UP1 UMOV UR14, UR6 ;  /* 0x00000006000e1c82 */ /* 0x000fe80008000000 */
[----:B------:R-:W-:Y:S01]  /*47e0*/  @UP1 UMOV UR13, UR5 ;  /* 0x00000005000d1c82 */ /* 0x000fe20008000000 */
[----:B------:R-:W-:Y:S05]  /*47f0*/  BRA.U !UP0, `(.L_x_78) ;  /* 0x0000000108a47547 */ /* 0x000fea000b800000 */
[----:B------:R-:W-:Y:S02]  /*4800*/  UIMAD.WIDE.U32 UR8, UR13, UR31, URZ ;  /* 0x0000001f0d0872a5 */ /* 0x000fe4000f8e00ff */
[----:B------:R-:W-:Y:S02]  /*4810*/  UIMAD.WIDE.U32 UR10, UR14, UR28, URZ ;  /* 0x0000001c0e0a72a5 */ /* 0x000fe4000f8e00ff */
[----:B------:R-:W-:Y:S02]  /*4820*/  USEL UR4, UR32, UR34, !UP5 ;  /* 0x0000002220047287 */ /* 0x000fe4000e800000 */
[----:B------:R-:W-:Y:S02]  /*4830*/  USEL UR7, UR33, UR35, !UP6 ;  /* 0x0000002321077287 */ /* 0x000fe4000f000000 */
[----:B------:R-:W-:Y:S02]  /*4840*/  UIMAD.WIDE.U32 UR18, UR4, UR16, URZ ;  /* 0x00000010041272a5 */ /* 0x000fe4000f8e00ff */
[----:B------:R-:W-:Y:S01]  /*4850*/  UIMAD.WIDE.U32 UR20, UR7, UR16, URZ ;  /* 0x00000010071472a5 */ /* 0x000fe2000f8e00ff */
[----:B------:R-:W-:Y:S02]  /*4860*/  UMOV UR5, UR9 ;  /* 0x0000000900057c82 */ /* 0x000fe40008000000 */
[----:B------:R-:W-:Y:S03]  /*4870*/  USHF.R.U32.HI UR6, URZ, UR38, UR5 ;  /* 0x00000026ff067299 */ /* 0x000fe60008011605 */
[----:B------:R-:W-:Y:S01]  /*4880*/  UMOV UR5, UR11 ;  /* 0x0000000b00057c82 */ /* 0x000fe20008000000 */
[----:B------:R-:W-:Y:S02]  /*4890*/  USEL UR6, UR13, UR6, !UP5 ;  /* 0x000000060d067287 */ /* 0x000fe4000e800000 */
[----:B------:R-:W-:Y:S02]  /*48a0*/  USHF.R.U32.HI UR8, URZ, UR29, UR5 ;  /* 0x0000001dff087299 */ /* 0x000fe40008011605 */
[----:B------:R-:W-:Y:S01]  /*48b0*/  UIMAD.WIDE.U32 UR10, UR6, UR16, URZ ;  /* 0x00000010060a72a5 */ /* 0x000fe2000f8e00ff */
[----:B------:R-:W-:Y:S02]  /*48c0*/  UMOV UR5, UR19 ;  /* 0x0000001300057c82 */ /* 0x000fe40008000000 */
[----:B------:R-:W-:Y:S03]  /*48d0*/  @UP4 USHF.R.U32.HI UR4, URZ, UR17, UR5 ;  /* 0x00000011ff044299 */ /* 0x000fe60008011605 */
[----:B------:R-:W-:Y:S01]  /*48e0*/  UMOV UR5, UR21 ;  /* 0x0000001500057c82 */ /* 0x000fe20008000000 */
[----:B------:R-:W-:Y:S02]  /*48f0*/  UIMAD UR4, UR42, UR4, URZ ;  /* 0x000000042a0472a4 */ /* 0x000fe4000f8e02ff */
[----:B------:R-:W-:Y:S02]  /*4900*/  @UP4 USHF.R.U32.HI UR7, URZ, UR17, UR5 ;  /* 0x00000011ff074299 */ /* 0x000fe40008011605 */
[----:B------:R-:W-:Y:S02]  /*4910*/  USEL UR5, UR14, UR8, !UP6 ;  /* 0x000000080e057287 */ /* 0x000fe4000f000000 */
[----:B------:R-:W-:Y:S02]  /*4920*/  UIMAD UR8, UR42, UR7, URZ ;  /* 0x000000072a0872a4 */ /* 0x000fe4000f8e02ff */
[----:B------:R-:W-:Y:S03]  /*4930*/  UISETP.GE.AND UP0, UPT, UR6, UR4, UPT ;  /* 0x000000040600728c */ /* 0x000fe6000bf06270 */
[----:B------:R-:W-:Y:S01]  /*4940*/  UMOV UR4, UR11 ;  /* 0x0000000b00047c82 */ /* 0x000fe20008000000 */
[----:B------:R-:W-:Y:S02]  /*4950*/  UISETP.GE.OR UP0, UPT, UR5, UR8, UP0 ;  /* 0x000000080500728c */ /* 0x000fe40008706670 */
[----:B------:R-:W-:Y:S02]  /*4960*/  USHF.R.U32.HI UR4, URZ, UR17, UR4 ;  /* 0x00000011ff047299 */ /* 0x000fe40008011604 */
[----:B------:R-:W-:Y:S02]  /*4970*/  UIMAD.WIDE.U32 UR8, UR5, UR16, URZ ;  /* 0x00000010050872a5 */ /* 0x000fe4000f8e00ff */
[----:B------:R-:W-:Y:S04]  /*4980*/  USEL UR10, UR6, UR4, !UP4 ;  /* 0x00000004060a7287 */ /* 0x000fe8000e000000 */
[----:B------:R-:W-:Y:S01]  /*4990*/  UIADD3 UR11, UPT, UPT, -UR10, URZ, URZ ;  /* 0x000000ff0a0b7290 */ /* 0x000fe2000fffe1ff */
[----:B------:R-:W-:Y:S02]  /*49a0*/  @!UP0 UMOV UR4, UR9 ;  /* 0x0000000900048c82 */ /* 0x000fe40008000000 */
[----:B------:R-:W-:Y:S02]  /*49b0*/  @!UP0 USHF.R.U32.HI UR4, URZ, UR17, UR4 ;  /* 0x00000011ff048299 */ /* 0x000fe40008011604 */
[----:B------:R-:W-:Y:S02]  /*49c0*/  UIMAD UR8, UR42, UR11, UR6 ;  /* 0x0000000b2a0872a4 */ /* 0x000fe4000f8e0206 */
[----:B------:R-:W-:Y:S04]  /*49d0*/  @!UP0 USEL UR4, UR5, UR4, !UP4 ;  /* 0x0000000405048287 */ /* 0x000fe8000e000000 */
[----:B------:R-:W-:Y:S02]  /*49e0*/  @!UP0 UIMAD UR8, UR7, UR8, UR4 ;  /* 0x00000008070882a4 */ /* 0x000fe4000f8e0204 */
[----:B------:R-:W-:Y:S02]  /*49f0*/  @!UP0 UIADD3 UR9, UPT, UPT, UR10, -UR4, URZ ;  /* 0x800000040a098290 */ /* 0x000fe4000fffe0ff */
[----:B------:R-:W-:Y:S02]  /*4a00*/  UIADD3 UR4, UPT, UPT, -UR5, URZ, URZ ;  /* 0x000000ff05047290 */ /* 0x000fe4000fffe1ff */
[----:B------:R-:W-:Y:S02]  /*4a10*/  UIADD3 UR7, UPT, UPT, -UR6, URZ, URZ ;  /* 0x000000ff06077290 */ /* 0x000fe4000fffe1ff */
[----:B------:R-:W-:Y:S02]  /*4a20*/  @!UP0 UIMAD UR6, UR9, UR42, UR5 ;  /* 0x0000002a090682a4 */ /* 0x000fe4000f8e0205 */
[----:B------:R-:W-:Y:S02]  /*4a30*/  UIMAD UR14, UR15, UR4, UR14 ;  /* 0x000000040f0e72a4 */ /* 0x000fe4000f8e020e */
[----:B------:R-:W-:Y:S01]  /*4a40*/  UIMAD UR13, UR30, UR7, UR13 ;  /* 0x000000071e0d72a4 */ /* 0x000fe2000f8e020d */
[----:B------:R-:W-:Y:S02]  /*4a50*/  @!UP0 UMOV UR5, UR8 ;  /* 0x0000000800058c82 */ /* 0x000fe40008000000 */
[----:B------:R-:W-:Y:S02]  /*4a60*/  UIMAD UR14, UR5, UR15, UR14 ;  /* 0x0000000f050e72a4 */ /* 0x000fe4000f8e020e */
[----:B------:R-:W-:Y:S11]  /*4a70*/  UIMAD UR13, UR6, UR30, UR13 ;  /* 0x0000001e060d72a4 */ /* 0x000ff6000f8e020d */
[----:B------:R-:W-:Y:S01]  /*4a80*/  @!UPT UIADD3 URZ, UPT, UPT, URZ, URZ, URZ ;  /* 0x000000fffffff290 */ /* 0x000fe2000fffe0ff */
.L_x_78:
[----:B------:R-:W2:Y:S01]  /*4a90*/  @!UP2 LDCU.128 UR20, c[0x0][0xb10] ;  /* 0x00016200ff14a7ac */ /* 0x000ea20008000c00 */
[C---:B------:R-:W-:Y:S02]  /*4aa0*/  ISETP.NE.U32.AND P1, PT, R4.reuse, RZ, PT ;  /* 0x000000ff0400720c */ /* 0x040fe40003f25070 */
[----:B------:R-:W-:Y:S02]  /*4ab0*/  ISETP.NE.U32.AND P0, PT, R4, RZ, PT ;  /* 0x000000ff0400720c */ /* 0x000fe40003f05070 */
[C---:B------:R-:W-:Y:S02]  /*4ac0*/  ISETP.NE.AND.EX P1, PT, R5.reuse, RZ, PT, P1 ;  /* 0x000000ff0500720c */ /* 0x040fe40003f25310 */
[----:B------:R-:W-:Y:S01]  /*4ad0*/  ISETP.NE.AND.EX P0, PT, R5, RZ, PT, P0 ;  /* 0x000000ff0500720c */ /* 0x000fe20003f05300 */
[----:B------:R-:W3:Y:S01]  /*4ae0*/  @!UP2 LDCU UR5, c[0x0][0xb0c] ;  /* 0x00016180ff05a7ac */ /* 0x000ee20008000800 */
[----:B------:R-:W-:Y:S02]  /*4af0*/  USHF.L.U32 UR11, UR25, 0x6, URZ ;  /* 0x00000006190b7899 */ /* 0x000fe400080006ff */
[----:B------:R-:W-:Y:S02]  /*4b00*/  USHF.L.U32 UR10, UR26, 0x6, URZ ;  /* 0x000000061a0a7899 */ /* 0x000fe400080006ff */
[----:B--2---:R-:W-:Y:S07]  /*4b10*/  UIMAD.WIDE.U32 UR6, UR14, UR20, URZ ;  /* 0x000000140e0672a5 */ /* 0x004fee000f8e00ff */
[----:B------:R-:W-:Y:S01]  /*4b20*/  @!UP2 UMOV UR4, UR7 ;  /* 0x000000070004ac82 */ /* 0x000fe20008000000 */
[----:B---3--:R-:W-:Y:S02]  /*4b30*/  @!UP2 UISETP.NE.AND UP0, UPT, UR5, 0x1, UPT ;  /* 0x000000010500a88c */ /* 0x008fe4000bf05270 */
[----:B------:R-:W-:Y:S02]  /*4b40*/  @!UP2 USHF.R.U32.HI UR4, URZ, UR21, UR4 ;  /* 0x00000015ff04a299 */ /* 0x000fe40008011604 */
[----:B------:R-:W-:Y:S02]  /*4b50*/  UIMAD.WIDE.U32 UR6, UR13, UR23, URZ ;  /* 0x000000170d0672a5 */ /* 0x000fe4000f8e00ff */
[----:B------:R-:W-:Y:S02]  /*4b60*/  @!UP2 USEL UR8, UR14, UR4, !UP0 ;  /* 0x000000040e08a287 */ /* 0x000fe4000c000000 */
[----:B------:R-:W-:Y:S03]  /*4b70*/  @!UP2 UISETP.NE.AND UP0, UPT, UR22, 0x1, UPT ;  /* 0x000000011600a88c */ /* 0x000fe6000bf05270 */
[----:B------:R-:W-:Y:S02]  /*4b80*/  @!UP2 UMOV UR6, UR7 ;  /* 0x000000070006ac82 */ /* 0x000fe40008000000 */
[----:B------:R-:W2:Y:S02]  /*4b90*/  @!UP2 LDCU UR4, c[0x0][0xb20] ;  /* 0x00016400ff04a7ac */ /* 0x000ea40008000800 */
[----:B--2---:R-:W-:Y:S04]  /*4ba0*/  @!UP2 USHF.R.U32.HI UR6, URZ, UR4, UR6 ;  /* 0x00000004ff06a299 */ /* 0x004fe80008011606 */
[----:B------:R-:W-:Y:S04]  /*4bb0*/  @!UP2 USEL UR6, UR13, UR6, !UP0 ;  /* 0x000000060d06a287 */ /* 0x000fe8000c000000 */
[----:B------:R-:W-:Y:S02]  /*4bc0*/  @!UP2 UIADD3 UR4, UPT, UPT, -UR8, UR6, URZ ;  /* 0x000000060804a290 */ /* 0x000fe4000fffe1ff */
[----:B------:R-:W-:Y:S02]  /*4bd0*/  @!UP2 UIADD3 UR6, UPT, UPT, UR8, -UR6, URZ ;  /* 0x800000060806a290 */ /* 0x000fe4000fffe0ff */
[----:B------:R-:W-:Y:S02]  /*4be0*/  @!UP2 UIMAD UR14, UR4, UR5, UR14 ;  /* 0x00000005040ea2a4 */ /* 0x000fe4000f8e020e */
[----:B------:R-:W-:Y:S01]  /*4bf0*/  @!UP2 UIMAD UR13, UR6, UR22, UR13 ;  /* 0x00000016060da2a4 */ /* 0x000fe2000f8e020d */
[----:B------:R-:W-:Y:S11]  /*4c00*/  BRA.U UP3, `(.L_x_79) ;  /* 0x0000000103107547 */ /* 0x000ff6000b800000 */
[----:B------:R-:W-:Y:S04]  /*4c10*/  MOV R6, UR37 ;  /* 0x0000002500067c02 */ /* 0x000fe80008000f00 */
[----:B------:R-:W-:Y:S04]  /*4c20*/  SHF.L.U32 R6, R6, 0x1f, RZ ;  /* 0x0000001f06067819 */ /* 0x000fe800000006ff */
[----:B------:R-:W2:Y:S02]  /*4c30*/  SYNCS.PHASECHK.TRANS64.TRYWAIT P2, [UR24+0x98], R6 ;  /* 0x00009806ff0075a7 */ /* 0x000ea40008041118 */
[----:B--2---:R-:W-:Y:S05]  /*4c40*/  @!P2 BRA `(.L_x_80) ;  /* 0x000000340094a947 */ /* 0x004fea0003800000 */
.L_x_79:
[----:B------:R-:W-:Y:S05]  /*4c50*/  @!P1 BRA `(.L_x_81) ;  /* 0x0000000000309947 */ /* 0x000fea0003800000 */
[----:B----4-:R-:W-:Y:S01]  /*4c60*/  ISETP.NE.U32.AND P1, PT, R2, RZ, PT ;  /* 0x000000ff0200720c */ /* 0x010fe20003f25070 */
[----:B------:R-:W2:Y:S01]  /*4c70*/  LDCU.64 UR4, c[0x0][0x358] ;  /* 0x00006b00ff0477ac */ /* 0x000ea20008000a00 */
[----:B------:R-:W-:Y:S02]  /*4c80*/  IMAD.MOV.U32 R45, RZ, RZ, 0x1 ;  /* 0x00000001ff2d7424 */ /* 0x000fe400078e00ff */
[----:B------:R-:W-:Y:S11]  /*4c90*/  ISETP.NE.AND.EX P1, PT, R3, RZ, PT, P1 ;  /* 0x000000ff0300720c */ /* 0x000ff60003f25310 */
[----:B------:R-:W-:Y:S02]  /*4ca0*/  @!UPT UIADD3 URZ, UPT, UPT, URZ, URZ, URZ ;  /* 0x000000fffffff290 */ /* 0x000fe4000fffe0ff */
[----:B------:R-:W3:Y:S01]  /*4cb0*/  @P1 LDC.64 R8, c[0x0][0x888] ;  /* 0x00022200ff081b82 */ /* 0x000ee20000000a00 */
[----:B-1----:R-:W-:Y:S04]  /*4cc0*/  @P1 IMAD R0, R4, UR36, RZ ;  /* 0x0000002404001c24 */ /* 0x002fe8000f8e02ff */
[----:B---3--:R-:W-:Y:S04]  /*4cd0*/  @P1 IMAD.WIDE R8, R0, 0x4, R8 ;  /* 0x0000000400081825 */ /* 0x008fe800078e0208 */
[----:B------:R-:W-:Y:S01]  /*4ce0*/  HFMA2 R0, -RZ, RZ, 0, 5.9604644775390625e-08 ;  /* 0x00000001ff007431 */ /* 0x000fe200000001ff */
[----:B--2--5:R2:W5:Y:S04]  /*4cf0*/  @P1 LDG.E R26, desc[UR4][R8.64] ;  /* 0x00000004081a1981 */ /* 0x024568000c1e1900 */
[----:B------:R-:W-:Y:S01]  /*4d00*/  @!P1 PRMT R45, R0, 0x7610, R45 ;  /* 0x00007610002d9816 */ /* 0x000fe2000000002d */
[----:B--2---:R-:W3:Y:S06]  /*4d10*/  @!P1 LDC R26, c[0x0][0x880] ;  /* 0x00022000ff1a9b82 */ /* 0x004eec0000000800 */
.L_x_81:
[----:B---3-5:R-:W-:Y:S01]  /*4d20*/  @!P0 FSETP.EQ.AND P1, PT, R26, RZ, PT ;  /* 0x000000ff1a00820b */ /* 0x028fe20003f22000 */
[----:B------:R-:W-:Y:S01]  /*4d30*/  @!UPT UIADD3 URZ, UPT, UPT, URZ, URZ, URZ ;  /* 0x000000fffffff290 */ /* 0x000fe2000fffe0ff */
[----:B------:R-:W-:Y:S11]  /*4d40*/  @!P0 BRA `(.L_x_82) ;  /* 0x0000000000188947 */ /* 0x000ff60003800000 */
[----:B------:R-:W-:Y:S02]  /*4d50*/  LOP3.LUT P0, RZ, R45, 0xff, RZ, 0xc0, !PT ;  /* 0x000000ff2dff7812 */ /* 0x000fe4000780c0ff */
[----:B----4-:R-:W-:Y:S04]  /*4d60*/  ISETP.NE.U32.AND P1, PT, R2, RZ, PT ;  /* 0x000000ff0200720c */ /* 0x010fe80003f25070 */
[----:B------:R-:W-:Y:S04]  /*4d70*/  ISETP.NE.AND.EX P1, PT, R3, RZ, PT, P1 ;  /* 0x000000ff0300720c */ /* 0x000fe80003f25310 */
[----:B------:R-:W-:Y:S03]  /*4d80*/  PLOP3.LUT P1, PT, P1, PT, PT, 0x8, 0x80 ;  /* 0x000000000080781c */ /* 0x000fe60000f2e170 */
[----:B------:R-:W-:Y:S11]  /*4d90*/  @P0 FSETP.EQ.AND P1, PT, R26, RZ, PT ;  /* 0x000000ff1a00020b */ /* 0x000ff60003f22000 */
[----:B------:R-:W-:Y:S02]  /*4da0*/  @!UPT UIADD3 URZ, UPT, UPT, URZ, URZ, URZ ;  /* 0x000000fffffff290 */ /* 0x000fe4000fffe0ff */
.L_x_82:
[----:B------:R-:W-:Y:S01]  /*4db0*/  ULEA UR4, UR12, UR24, 0x3 ;  /* 0x000000180c047291 */ /* 0x000fe2000f8e18ff */
[----:B------:R-:W-:Y:S02]  /*4dc0*/  SHF.L.U32 R9, R15, 0x1f, RZ ;  /* 0x0000001f0f097819 */ /* 0x000fe400000006ff */
[----:B------:R-:W-:Y:S04]  /*4dd0*/  ELECT P0, URZ, PT ;  /* 0x0000000000ff782f */ /* 0x000fe80003800000 */
[----:B------:R-:W-:Y:S02]  /*4de0*/  PLOP3.LUT P1, PT, P1, P0, PT, 0xf2, 0x2f ;  /* 0x00000000002f781c */ /* 0x000fe40000f21e72 */
[----:B------:R-:W2:Y:S11]  /*4df0*/  SYNCS.PHASECHK.TRANS64.TRYWAIT P2, [UR4+0x78], R9 ;  /* 0x00007809ff0075a7 */ /* 0x000eb60008041104 */
[----:B------:R-:W-:Y:S05]  /*4e00*/  @!P1 IADD3 R8, P0, PT, R16, 0x580, RZ ;  /* 0x0000058010089810 */ /* 0x000fea0007f1e0ff */
[----:B-1----:R-:W-:Y:S01]  /*4e10*/  @!P1 IMAD.X R6, RZ, RZ, R17, P0 ;  /* 0x000000ffff069224 */ /* 0x002fe200000e0611 */
[----:B--2---:R-:W-:Y:S07]  /*4e20*/  @!P2 BRA `(.L_x_83) ;  /* 0x000000340034a947 */ /* 0x004fee0003800000 */
.L_x_158:
[----:B------:R-:W-:Y:S01]  /*4e30*/  @!P1 R2UR UR7, R6 ;  /* 0x00000000060792ca */ /* 0x000fe200000e0000 */
[----:B------:R-:W-:Y:S01]  /*4e40*/  UIADD3 UR5, UPT, UPT, UR12, 0x1, URZ ;  /* 0x000000010c057890 */ /* 0x000fe2000fffe0ff */
[----:B------:R-:W-:Y:S01]  /*4e50*/  @!P1 R2UR UR6, R8 ;  /* 0x00000000080692ca */ /* 0x000fe200000e0000 */
[----:B------:R-:W-:Y:S01]  /*4e60*/  UIADD3 UR9, UPT, UPT, UR4, 0x60, URZ ;  /* 0x0000006004097890 */ /* 0x000fe2000fffe0ff */
[----:B------:R-:W-:Y:S01]  /*4e70*/  @!P1 IMAD.MOV.U32 R6, RZ, RZ, 0x1000 ;  /* 0x00001000ff069424 */ /* 0x000fe200078e00ff */
[----:B------:R-:W-:Y:S01]  /*4e80*/  UISETP.NE.AND UP0, UPT, UR5, 0x3, UPT ;  /* 0x000000030500788c */ /* 0x000fe2000bf05270 */
[----:B------:R-:W-:Y:S01]  /*4e90*/  VIADD R14, R14, 0x1 ;  /* 0x000000010e0e7836 */ /* 0x000fe20000000000 */
[----:B------:R-:W-:Y:S01]  /*4ea0*/  UMOV UR22, 0x0 ;  /* 0x0000000000167882 */ /* 0x000fe20000000000 */
[----:B------:R-:W-:Y:S01]  /*4eb0*/  UMOV UR23, 0x10000000 ;  /* 0x1000000000177882 */ /* 0x000fe20000000000 */
[----:B------:R-:W-:Y:S04]  /*4ec0*/  UPRMT UR20, UR54, 0x654, UR9 ;  /* 0x0000065436147896 */ /* 0x000fe80008000009 */
[----:B-1----:R-:W-:Y:S01]  /*4ed0*/  IMAD.U32 R9, RZ, RZ, UR7 ;  /* 0x00000007ff097e24 */ /* 0x002fe2000f8e00ff */
[----:B------:R-:W-:Y:S01]  /*4ee0*/  USEL UR7, URZ, 0x1, UP0 ;  /* 0x00000001ff077887 */ /* 0x000fe20008000000 */
[----:B------:R-:W-:Y:S01]  /*4ef0*/  IMAD.U32 R8, RZ, RZ, UR6 ;  /* 0x00000006ff087e24 */ /* 0x000fe2000f8e00ff */
[----:B------:R-:W-:Y:S02]  /*4f00*/  USEL UR6, UR5, URZ, UP0 ;  /* 0x000000ff05067287 */ /* 0x000fe40008000000 */
[----:B------:R-:W-:Y:S01]  /*4f10*/  VOTEU.ALL UP0, P1 ;  /* 0x0000000000ff7886 */ /* 0x000fe20000800000 */
[----:B------:R-:W-:Y:S02]  /*4f20*/  @!P1 R2UR UR19, R9 ;  /* 0x00000000091392ca */ /* 0x000fe400000e0000 */
[----:B------:R-:W-:Y:S02]  /*4f30*/  @!P1 R2UR UR18, R8 ;  /* 0x00000000081292ca */ /* 0x000fe400000e0000 */
[----:B------:R-:W-:Y:S01]  /*4f40*/  @!UP0 ULEA UR5, UR12, UR24, 0xc ;  /* 0x000000180c058291 */ /* 0x000fe2000f8e60ff */
[----:B------:R-:W-:Y:S02]  /*4f50*/  LOP3.LUT R15, R15, UR7, RZ, 0x3c, !PT ;  /* 0x000000070f0f7c12 */ /* 0x000fe4000f8e3cff */
[----:B------:R-:W-:Y:S01]  /*4f60*/  UMOV UR12, UR36 ;  /* 0x00000024000c7c82 */ /* 0x000fe20008000000 */
[----:B------:R-:W-:Y:S01]  /*4f70*/  @!UP0 UIADD3 UR8, UPT, UPT, UR5, 0x200, URZ ;  /* 0x0000020005088890 */ /* 0x000fe2000fffe0ff */
[----:B------:R-:W-:Y:S01]  /*4f80*/  SHF.L.U32 R0, R15, 0x1f, RZ ;  /* 0x0000001f0f007819 */ /* 0x000fe200000006ff */
[----:B------:R-:W-:Y:S01]  /*4f90*/  VOTEU.ALL UP0, P1 ;  /* 0x0000000000ff7886 */ /* 0x000fe20000800000 */
[----:B------:R-:W-:Y:S06]  /*4fa0*/  ULEA UR5, UR6, UR24, 0x3 ;  /* 0x0000001806057291 */ /* 0x000fec000f8e18ff */
[----:B------:R1:W-:Y:S01]  /*4fb0*/  @!UP0 UTMALDG.3D [UR8], [UR18], desc[UR22] ;  /* 0x00001608120085b4 */ /* 0x0003e20008011000 */
[----:B------:R1:W-:Y:S01]  /*4fc0*/  @!P1 SYNCS.ARRIVE.TRANS64.RED.A0TR RZ, [UR4+0x60], R6 ;  /* 0x00006006ffff99a7 */ /* 0x0003e20008300404 */
[----:B------:R-:W-:Y:S01]  /*4fd0*/  SYNCS.ARRIVE.TRANS64.RED.A1T0 RZ, [UR20], RZ ;  /* 0x000000ffffff79a7 */ /* 0x000fe20008100414 */
[----:B------:R-:W2:Y:S02]  /*4fe0*/  SYNCS.PHASECHK.TRANS64.TRYWAIT P0, [UR5+0x78], R0 ;  /* 0x00007800ff0075a7 */ /* 0x000ea40008001105 */
[----:B-12---:R-:W-:Y:S05]  /*4ff0*/  @!P0 BRA `(.L_x_84) ;  /* 0x0000003000d88947 */ /* 0x006fea0003800000 */
.L_x_160:
[----:B------:R-:W-:Y:S01]  /*5000*/  UIADD3 UR9, UPT, UPT, UR5, 0x60, URZ ;  /* 0x0000006005097890 */ /* 0x000fe2000fffe0ff */
[----:B-1----:R-:W-:Y:S01]  /*5010*/  @!P1 IADD3 R6, P0, PT, R16, 0x580, RZ ;  /* 0x0000058010069810 */ /* 0x002fe20007f1e0ff */
[----:B------:R-:W-:Y:S01]  /*5020*/  UPLOP3.LUT UP3, UPT, UPT, UPT, UPT, 0x80, 0x8 ;  /* 0x000000000008789c */ /* 0x000fe20003f6f070 */
[----:B------:R-:W-:Y:S01]  /*5030*/  R2UR UR23, R47 ;  /* 0x000000002f1772ca */ /* 0x000fe200000e0000 */
[----:B------:R-:W-:Y:S01]  /*5040*/  UMOV UR20, 0x0 ;  /* 0x0000000000147882 */ /* 0x000fe20000000000 */
[----:B------:R-:W-:Y:S01]  /*5050*/  @!P1 R2UR UR7, R6 ;  /* 0x00000000060792ca */ /* 0x000fe200000e0000 */
[----:B------:R-:W-:Y:S01]  /*5060*/  @!P1 IMAD.X R0, RZ, RZ, R17, P0 ;  /* 0x000000ffff009224 */ /* 0x000fe200000e0611 */
[----:B------:R-:W-:Y:S01]  /*5070*/  UMOV UR21, 0x10000000 ;  /* 0x1000000000157882 */ /* 0x000fe20000000000 */
[----:B------:R-:W-:Y:S01]  /*5080*/  UMOV UR12, UR36 ;  /* 0x00000024000c7c82 */ /* 0x000fe20008000000 */
[----:B------:R-:W-:Y:S01]  /*5090*/  VOTEU.ALL UP0, P1 ;  /* 0x0000000000ff7886 */ /* 0x000fe20000800000 */
[----:B------:R-:W-:Y:S01]  /*50a0*/  R2UR UR22, R48 ;  /* 0x00000000301672ca */ /* 0x000fe200000e0000 */
[----:B------:R-:W-:Y:S01]  /*50b0*/  UMOV UR36, UR27 ;  /* 0x0000001b00247c82 */ /* 0x000fe20008000000 */
[----:B------:R-:W-:Y:S02]  /*50c0*/  @!P1 R2UR UR4, R0 ;  /* 0x00000000000492ca */ /* 0x000fe400000e0000 */
[----:B------:R-:W-:Y:S01]  /*50d0*/  @!UP0 UIADD3 UR10, UPT, UPT, UR10, 0x20, URZ ;  /* 0x000000200a0a8890 */ /* 0x000fe2000fffe0ff */
[C---:B------:R-:W-:Y:S01]  /*50e0*/  ISETP.NE.AND P0, PT, R14.reuse, 0x2, PT ;  /* 0x000000020e00780c */ /* 0x040fe20003f05270 */
[----:B------:R-:W-:Y:S02]  /*50f0*/  UIADD3 UR26, UPT, UPT, UR13, UR23, URZ ;  /* 0x000000170d1a7290 */ /* 0x000fe4000fffe0ff */
[----:B------:R-:W-:Y:S01]  /*5100*/  IMAD.U32 R8, RZ, RZ, UR7 ;  /* 0x00000007ff087e24 */ /* 0x000fe2000f8e00ff */
[----:B------:R-:W-:Y:S02]  /*5110*/  SEL R0, RZ, 0x1, P0 ;  /* 0x00000001ff007807 */ /* 0x000fe40000000000 */
[----:B------:R-:W-:Y:S02]  /*5120*/  SEL R14, R14, RZ, P0 ;  /* 0x000000ff0e0e7207 */ /* 0x000fe40000000000 */
[----:B------:R-:W-:Y:S01]  /*5130*/  @!P1 R2UR UR18, R8 ;  /* 0x00000000081292ca */ /* 0x000fe200000e0000 */
[----:B------:R-:W-:Y:S01]  /*5140*/  UIADD3 UR25, UPT, UPT, UR14, UR22, URZ ;  /* 0x000000160e197290 */ /* 0x000fe2000fffe0ff */
[----:B------:R-:W-:Y:S01]  /*5150*/  IMAD.U32 R9, RZ, RZ, UR4 ;  /* 0x00000004ff097e24 */ /* 0x000fe2000f8e00ff */
[----:B------:R-:W-:Y:S01]  /*5160*/  @!UP0 ULEA UR4, UR6, UR24, 0xc ;  /* 0x0000001806048291 */ /* 0x000fe2000f8e60ff */
[----:B------:R-:W-:Y:S03]  /*5170*/  LOP3.LUT R13, R13, R0, RZ, 0x3c, !PT ;  /* 0x000000000d0d7212 */ /* 0x000fe600078e3cff */
[----:B------:R-:W-:Y:S01]  /*5180*/  @!P1 R2UR UR19, R9 ;  /* 0x00000000091392ca */ /* 0x000fe200000e0000 */
[----:B------:R-:W-:Y:S01]  /*5190*/  @!UP0 UIADD3 UR8, UPT, UPT, UR4, 0x200, URZ ;  /* 0x0000020004088890 */ /* 0x000fe2000fffe0ff */
[----:B------:R-:W-:Y:S01]  /*51a0*/  VOTEU.ALL UP0, P1 ;  /* 0x0000000000ff7886 */ /* 0x000fe20000800000 */
[----:B------:R-:W-:Y:S10]  /*51b0*/  UPRMT UR4, UR54, 0x654, UR9 ;  /* 0x0000065436047896 */ /* 0x000ff40008000009 */
[----:B------:R1:W-:Y:S01]  /*51c0*/  @!UP0 UTMALDG.3D [UR8], [UR18], desc[UR20] ;  /* 0x00001408120085b4 */ /* 0x0003e20008011000 */
[----:B------:R3:W-:Y:S01]  /*51d0*/  @!P1 SYNCS.ARRIVE.TRANS64.RED.A0TR RZ, [UR5+0x60], R7 ;  /* 0x00006007ffff99a7 */ /* 0x0007e20008300405 */
[----:B------:R-:W-:Y:S01]  /*51e0*/  SYNCS.ARRIVE.TRANS64.RED.A1T0 RZ, [UR4], RZ ;  /* 0x000000ffffff79a7 */ /* 0x000fe20008100404 */
[----:B------:R-:W-:Y:S04]  /*51f0*/  UIADD3 UR4, UPT, UPT, UR6, 0x1, URZ ;  /* 0x0000000106047890 */ /* 0x000fe8000fffe0ff */
[----:B------:R-:W-:Y:S04]  /*5200*/  UISETP.NE.AND UP0, UPT, UR4, 0x3, UPT ;  /* 0x000000030400788c */ /* 0x000fe8000bf05270 */
[----:B------:R-:W-:Y:S06]  /*5210*/  USEL UR5, URZ, 0x1, UP0 ;  /* 0x00000001ff057887 */ /* 0x000fec0008000000 */
[----:B------:R-:W-:Y:S01]  /*5220*/  LOP3.LUT R15, R15, UR5, RZ, 0x3c, !PT ;  /* 0x000000050f0f7c12 */ /* 0x000fe2000f8e3cff */
[----:B-1----:R-:W-:Y:S01]  /*5230*/  USEL UR12, UR4, URZ, UP0 ;  /* 0x000000ff040c7287 */ /* 0x002fe20008000000 */
[----:B------:R-:W-:Y:S11]  /*5240*/  BRA.U UP1, `(.L_x_85) ;  /* 0xfffffff101f07547 */ /* 0x000ff6000b83ffff */
[----:B------:R-:W-:Y:S01]  /*5250*/  UIADD3 UR24, UPT, UPT, UR24, 0x78, URZ ;  /* 0x0000007818187890 */ /* 0x000fe2000fffe0ff */
[----:B----4-:R-:W-:-:S03]  /*5260*/  SHF.L.U32 R2, R15, 0x1f, RZ ;  /* 0x0000001f0f027819 */ /* 0x010fc600000006ff */
[----:B------:R-:W-:-:S09]  /*5270*/  ULEA UR4, UR12, UR24, 0x3 ;  /* 0x000000180c047291 */ /* 0x000fd2000f8e18ff */
[----:B------:R-:W1:Y:S02]  /*5280*/  SYNCS.PHASECHK.TRANS64.TRYWAIT P0, [UR4], R2 ;  /* 0x00000002ff0075a7 */ /* 0x000e640008001104 */
[----:B-1----:R-:W-:Y:S05]  /*5290*/  @!P0 BRA `(.L_x_86) ;  /* 0x0000003000488947 */ /* 0x002fea0003800000 */
.L_x_162:
        /* <DEDUP_REMOVED lines=9> */
.L_x_164:
[----:B------:R-:W-:-:S04]  /*5330*/  UIADD3 UR4, UPT, UPT, UR4, 0x1, URZ ;  /* 0x0000000104047890 */ /* 0x000fc8000fffe0ff */
[----:B------:R-:W-:-:S04]  /*5340*/  UISETP.NE.AND UP0, UPT, UR4, 0x3, UPT ;  /* 0x000000030400788c */ /* 0x000fc8000bf05270 */
[----:B------:R-:W-:Y:S02]  /*5350*/  USEL UR5, URZ, 0x1, UP0 ;  /* 0x00000001ff057887 */ /* 0x000fe40008000000 */
[----:B------:R-:W-:-:S04]  /*5360*/  USEL UR4, UR4, URZ, UP0 ;  /* 0x000000ff04047287 */ /* 0x000fc80008000000 */
[----:B------:R-:W-:Y:S01]  /*5370*/  ULEA UR4, UR4, UR24, 0x3 ;  /* 0x0000001804047291 */ /* 0x000fe2000f8e18ff */
[----:B-1----:R-:W-:-:S04]  /*5380*/  LOP3.LUT R2, R15, UR5, RZ, 0x3c, !PT ;  /* 0x000000050f027c12 */ /* 0x002fc8000f8e3cff */
[----:B------:R-:W-:Y:S01]  /*5390*/  SHF.L.U32 R2, R2, 0x1f, RZ ;  /* 0x0000001f02027819 */ /* 0x000fe200000006ff */
[----:B------:R-:W-:-:S07]  /*53a0*/  IMAD.U32 R0, RZ, RZ, UR4 ;  /* 0x00000004ff007e24 */ /* 0x000fce000f8e00ff */
.L_x_88:
[----:B-1----:R1:W2:Y:S02]  /*53b0*/  SYNCS.PHASECHK.TRANS64.TRYWAIT P0, [R0+URZ], R2 ;  /* 0x00000002000075a7 */ /* 0x0022a400080011ff */
[----:B--2---:R-:W-:Y:S05]  /*53c0*/  @!P0 NANOSLEEP.SYNCS 0x989680 ;  /* 0x009896800000895d */ /* 0x004fea0003900000 */
[----:B------:R-:W2:Y:S02]  /*53d0*/  @!P0 SYNCS.PHASECHK.TRANS64 P0, [R0+URZ], R2 ;  /* 0x00000002000085a7 */ /* 0x000ea400080010ff */
[----:B--2---:R-:W-:Y:S05]  /*53e0*/  @P0 EXIT ;  /* 0x000000000000094d */ /* 0x004fea0003800000 */
[----:B------:R-:W-:Y:S05]  /*53f0*/  BRA `(.L_x_88) ;  /* 0xfffffffc00ec7947 */ /* 0x000fea000383ffff */
.L_x_76:
[----:B------:R-:W-:-:S06]  /*5400*/  UISETP.GE.AND UP0, UPT, UR22, 0x4, UPT ;  /* 0x000000041600788c */ /* 0x000fcc000bf06270 */
[----:B------:R-:W-:-:S13]  /*5410*/  PLOP3.LUT P0, PT, PT, PT, UP0, 0x80, 0x8 ;  /* 0x000000000008781c */ /* 0x000fda0003f0f008 */
[----:B------:R-:W-:Y:S05]  /*5420*/  @!P0 EXIT ;  /* 0x000000000000894d */ /* 0x000fea0003800000 */
[----:B------:R-:W-:Y:S01]  /*5430*/  BAR.SYNC.DEFER_BLOCKING 0x6, 0xa0 ;  /* 0x0182800000007b1d */ /* 0x000fe20000010000 */
[C---:B------:R-:W-:Y:S01]  /*5440*/  IMAD.SHL.U32 R3, R55.reuse, 0x20, RZ ;  /* 0x0000002037037824 */ /* 0x040fe200078e00ff */
[----:B------:R-:W-:Y:S01]  /*5450*/  SHF.R.U32.HI R4, RZ, 0x1, R55 ;  /* 0x00000001ff047819 */ /* 0x000fe20000011637 */
[C---:B------:R-:W-:Y:S01]  /*5460*/  IMAD.SHL.U32 R2, R55.reuse, 0x10, RZ ;  /* 0x0000001037027824 */ /* 0x040fe200078e00ff */
[C---:B------:R-:W-:Y:S01]  /*5470*/  LOP3.LUT P0, RZ, R55.reuse, 0x4, RZ, 0xc0, !PT ;  /* 0x0000000437ff7812 */ /* 0x040fe2000780c0ff */
[----:B------:R-:W-:Y:S01]  /*5480*/  IMAD.U32 R23, R55, 0x10000, RZ ;  /* 0x0001000037177824 */ /* 0x000fe200078e00ff */
[----:B------:R-:W-:Y:S01]  /*5490*/  UMOV UR44, 0x400 ;  /* 0x00000400002c7882 */ /* 0x000fe20000000000 */
[----:B------:R-:W1:Y:S01]  /*54a0*/  LDCU.64 UR4, c[0x0][0x890] ;  /* 0x00011200ff0477ac */ /* 0x000e620008000a00 */
[----:B------:R-:W2:Y:S01]  /*54b0*/  LDC.64 R42, c[0x0][0x8b0] ;  /* 0x00022c00ff2a7b82 */ /* 0x000ea20000000a00 */
[----:B------:R-:W-:Y:S01]  /*54c0*/  LOP3.LUT R5, R3, 0xc0, RZ, 0xc0, !PT ;  /* 0x000000c003057812 */ /* 0x000fe200078ec0ff */
[----:B------:R-:W-:Y:S01]  /*54d0*/  IMAD.SHL.U32 R44, R55, 0x4, RZ ;  /* 0x00000004372c7824 */ /* 0x000fe200078e00ff */
[----:B------:R-:W-:Y:S01]  /*54e0*/  ULEA UR44, UR54, UR44, 0x18 ;  /* 0x0000002c362c7291 */ /* 0x000fe2000f8ec0ff */
[----:B------:R-:W-:Y:S01]  /*54f0*/  LOP3.LUT R2, R2, 0x600, RZ, 0xc0, !PT ;  /* 0x0000060002027812 */ /* 0x000fe200078ec0ff */
[----:B------:R-:W-:Y:S01]  /*5500*/  IMAD.MOV.U32 R54, RZ, RZ, 0x10 ;  /* 0x00000010ff367424 */ /* 0x000fe200078e00ff */
[----:B------:R-:W-:Y:S01]  /*5510*/  LOP3.LUT R4, R5, 0x8, R4, 0xf8, !PT ;  /* 0x0000000805047812 */ /* 0x000fe200078ef804 */
[----:B------:R-:W-:Y:S01]  /*5520*/  IMAD.MOV.U32 R22, RZ, RZ, RZ ;  /* 0x000000ffff167224 */ /* 0x000fe200078e00ff */
[----:B------:R-:W3:Y:S01]  /*5530*/  LDC.64 R40, c[0x0][0x8a8] ;  /* 0x00022a00ff287b82 */ /* 0x000ee20000000a00 */
[----:B------:R-:W-:-:S02]  /*5540*/  LOP3.LUT R2, R2, 0x20, R3, 0xf8, !PT ;  /* 0x0000002002027812 */ /* 0x000fc400078ef803 */
[----:B------:R-:W-:Y:S02]  /*5550*/  CS2R R52, SRZ ;  /* 0x0000000000347805 */ /* 0x000fe4000001ff00 */
[----:B------:R-:W-:Y:S01]  /*5560*/  LOP3.LUT R23, R23, 0x600000, RZ, 0xc0, !PT ;  /* 0x0060000017177812 */ /* 0x000fe200078ec0ff */
[----:B------:R-:W-:Y:S01]  /*5570*/  IMAD.MOV.U32 R51, RZ, RZ, RZ ;  /* 0x000000ffff337224 */ /* 0x000fe200078e00ff */
[----:B------:R-:W-:Y:S01]  /*5580*/  LOP3.LUT R44, R4, 0x18, R44, 0x78, !PT ;  /* 0x00000018042c7812 */ /* 0x000fe200078e782c */
[----:B------:R-:W4:Y:S01]  /*5590*/  LDCU UR63, c[0x0][0x370] ;  /* 0x00006e00ff3f77ac */ /* 0x000f220008000800 */
[----:B------:R-:W-:Y:S01]  /*55a0*/  LOP3.LUT R2, R2, 0x100, R3, 0xf8, !PT ;  /* 0x0000010002027812 */ /* 0x000fe200078ef803 */
[----:B------:R-:W4:Y:S01]  /*55b0*/  LDS R0, [UR44+0x150] ;  /* 0x0001502cff007984 */ /* 0x000f220008000800 */
[----:B-1----:R-:W-:Y:S01]  /*55c0*/  IMAD.U32 R57, RZ, RZ, UR4 ;  /* 0x00000004ff397e24 */ /* 0x002fe2000f8e00ff */
[----:B------:R-:W-:Y:S01]  /*55d0*/  UIADD3 UR4, UPT, UPT, UR44, 0x200, URZ ;  /* 0x000002002c047890 */ /* 0x000fe2000fffe0ff */
[----:B------:R-:W-:Y:S01]  /*55e0*/  LOP3.LUT R44, R2, R44, RZ, 0xfc, !PT ;  /* 0x0000002c022c7212 */ /* 0x000fe200078efcff */
[----:B------:R-:W-:Y:S01]  /*55f0*/  IMAD.U32 R56, RZ, RZ, UR5 ;  /* 0x00000005ff387e24 */ /* 0x000fe2000f8e00ff */
[----:B------:R-:W-:Y:S01]  /*5600*/  LOP3.LUT R55, R55, 0x60, RZ, 0xc0, !PT ;  /* 0x0000006037377812 */ /* 0x000fe200078ec0ff */
[----:B------:R-:W1:Y:S01]  /*5610*/  LDCU UR43, c[0x0][0xb0c] ;  /* 0x00016180ff2b77ac */ /* 0x000e620008000800 */
[----:B------:R-:W-:Y:S01]  /*5620*/  SEL R54, R54, 0xfffffff0, !P0 ;  /* 0xfffffff036367807 */ /* 0x000fe20004000000 */
[----:B------:R-:W-:Y:S01]  /*5630*/  IMAD.U32 R59, RZ, RZ, UR4 ;  /* 0x00000004ff3b7e24 */ /* 0x000fe2000f8e00ff */
[----:B------:R-:W1:Y:S01]  /*5640*/  LDCU UR39, c[0x0][0xb30] ;  /* 0x00016600ff2777ac */ /* 0x000e620008000800 */
[----:B------:R-:W1:Y:S01]  /*5650*/  LDCU.64 UR60, c[0x0][0x888] ;  /* 0x00011100ff3c77ac */ /* 0x000e620008000a00 */
[----:B------:R-:W1:Y:S01]  /*5660*/  LDCU.64 UR40, c[0x0][0xb28] ;  /* 0x00016500ff2877ac */ /* 0x000e620008000a00 */
[----:B------:R-:W1:Y:S01]  /*5670*/  LDCU.128 UR56, c[0x0][0xb10] ;  /* 0x00016200ff3877ac */ /* 0x000e620008000c00 */
[----:B------:R-:W1:Y:S01]  /*5680*/  LDCU UR62, c[0x0][0x374] ;  /* 0x00006e80ff3e77ac */ /* 0x000e620008000800 */
[----:B------:R-:W-:Y:S01]  /*5690*/  UMOV UR55, 0x1 ;  /* 0x0000000100377882 */ /* 0x000fe20000000000 */
[----:B------:R-:W-:Y:S01]  /*56a0*/  UMOV UR46, URZ ;  /* 0x000000ff002e7c82 */ /* 0x000fe20008000000 */
[----:B------:R-:W-:Y:S01]  /*56b0*/  UMOV UR53, URZ ;  /* 0x000000ff00357c82 */ /* 0x000fe20008000000 */
[----:B------:R-:W-:Y:S01]  /*56c0*/  UMOV UR52, URZ ;  /* 0x000000ff00347c82 */ /* 0x000fe20008000000 */
[----:B-1234-:R-:W-:-:S07]  /*56d0*/  IMAD.IADD R23, R0, 0x1, R23 ;  /* 0x0000000100177824 */ /* 0x01efce00078e0217 */
.L_x_119:
[C---:B------:R-:W-:Y:S02]  /*56e0*/  LEA R0, R51.reuse, UR44, 0x3 ;  /* 0x0000002c33007c11 */ /* 0x040fe4000f8e18ff */
[----:B------:R-:W-:Y:S02]  /*56f0*/  SHF.L.U32 R2, R52, 0x1f, RZ ;  /* 0x0000001f34027819 */ /* 0x000fe400000006ff */
[----:B-1----:R-:W-:Y:S02]  /*5700*/  LEA R4, R51, UR44, 0x4 ;  /* 0x0000002c33047c11 */ /* 0x002fe4000f8e20ff */
[----:B------:R-:W1:Y:S02]  /*5710*/  SYNCS.PHASECHK.TRANS64.TRYWAIT P0, [R0+URZ+0xa0], R2 ;  /* 0x0000a002000075a7 */ /* 0x000e6400080011ff */
[----:B-1----:R-:W-:Y:S05]  /*5720*/  @!P0 BRA `(.L_x_89) ;  /* 0x0000002c00548947 */ /* 0x002fea0003800000 */
.L_x_165:
[----:B------:R-:W-:Y:S01]  /*5730*/  R2UR UR7, R58 ;  /* 0x000000003a0772ca */ /* 0x000fe200000e0000 */
[----:B------:R-:W2:Y:S01]  /*5740*/  LDS.128 R4, [R4+0x130] ;  /* 0x0001300004047984 */ /* 0x000ea20000000c00 */
[----:B-1----:R-:W-:Y:S01]  /*5750*/  VIADD R0, R0, 0xb0 ;  /* 0x000000b000007836 */ /* 0x002fe20000000000 */
[----:B------:R-:W-:Y:S04]  /*5760*/  UISETP.GE.AND UP0, UPT, UR42, 0x1, UPT ;  /* 0x000000012a00788c */ /* 0x000fe8000bf06270 */
[----:B------:R-:W-:Y:S01]  /*5770*/  PRMT R0, RZ, 0x654, R0 ;  /* 0x00000654ff007816 */ /* 0x000fe20000000000 */
[----:B------:R-:W-:Y:S01]  /*5780*/  @!PT LDS RZ, [RZ] ;  /* 0x00000000fffff984 */ /* 0x000fe20000000800 */
[----:B------:R-:W-:Y:S01]  /*5790*/  @!PT LDS RZ, [RZ] ;  /* 0x00000000fffff984 */ /* 0x000fe20000000800 */
[----:B------:R-:W-:Y:S01]  /*57a0*/  @!PT LDS RZ, [RZ] ;  /* 0x00000000fffff984 */ /* 0x000fe20000000800 */
[----:B------:R-:W-:Y:S01]  /*57b0*/  @!PT LDS RZ, [RZ] ;  /* 0x00000000fffff984 */ /* 0x000fe20000000800 */
[----:B------:R1:W-:Y:S06]  /*57c0*/  MEMBAR.ALL.CTA ;  /* 0x0000000000007992 */ /* 0x0003ec0000008000 */
[----:B-1----:R-:W1:Y:S02]  /*57d0*/  FENCE.VIEW.ASYNC.S ;  /* 0x00000000000073c6 */ /* 0x002e640000000000 */
[----:B-1----:R1:W-:Y:S01]  /*57e0*/  SYNCS.ARRIVE.TRANS64.RED.A1T0 RZ, [R0+URZ], RZ ;  /* 0x000000ff00ff79a7 */ /* 0x0023e200081004ff */
[----:B--2---:R-:W-:Y:S11]  /*57f0*/  LOP3.LUT P0, RZ, R6, 0x1, RZ, 0xc0, !PT ;  /* 0x0000000106ff7812 */ /* 0x004ff6000780c0ff */
[----:B------:R-:W-:Y:S02]  /*5800*/  @!UPT UIADD3 URZ, UPT, UPT, URZ, URZ, URZ ;  /* 0x000000fffffff290 */ /* 0x000fe4000fffe0ff */
[----:B------:R-:W-:Y:S01]  /*5810*/  VOTEU.ANY UP1, P0 ;  /* 0x0000000000ff7886 */ /* 0x000fe20000020100 */
[----:B------:R-:W-:Y:S01]  /*5820*/  PLOP3.LUT P0, PT, PT, PT, UP1, 0x80, 0x8 ;  /* 0x000000000008781c */ /* 0x000fe20003f0f018 */
[----:B------:R-:W-:Y:S06]  /*5830*/  UP2UR UR4, UPR, URZ, 0x2 ;  /* 0x00000002ff047883 */ /* 0x000fec0008000000 */
[----:B------:R-:W-:Y:S06]  /*5840*/  IMAD.U32 R60, RZ, RZ, UR4 ;  /* 0x00000004ff3c7e24 */ /* 0x000fec000f8e00ff */
[----:B------:R-:W-:Y:S02]  /*5850*/  @P0 SHF.R.U32.HI R2, RZ, 0x10, R5 ;  /* 0x00000010ff020819 */ /* 0x000fe40000011605 */
[----:B------:R-:W-:Y:S02]  /*5860*/  @P0 MOV R3, R4 ;  /* 0x0000000400030202 */ /* 0x000fe40000000f00 */
[----:B------:R-:W-:Y:S02]  /*5870*/  @P0 R2UR UR4, R2 ;  /* 0x00000000020402ca */ /* 0x000fe400000e0000 */
[----:B------:R-:W-:Y:S02]  /*5880*/  @P0 LOP3.LUT R4, R5, 0xffff, RZ, 0xc0, !PT ;  /* 0x0000ffff05040812 */ /* 0x000fe400078ec0ff */
[----:B------:R-:W-:Y:S02]  /*5890*/  @P0 R2UR UR6, R3 ;  /* 0x00000000030602ca */ /* 0x000fe400000e0000 */
[----:B------:R-:W-:Y:S07]  /*58a0*/  @P0 R2UR UR5, R4 ;  /* 0x00000000040502ca */ /* 0x000fee00000e0000 */
[----:B------:R-:W-:Y:S02]  /*58b0*/  @UP1 UMOV UR7, UR4 ;  /* 0x0000000400071c82 */ /* 0x000fe40008000000 */
[----:B------:R-:W-:Y:S02]  /*58c0*/  IMAD.U32 R58, RZ, RZ, UR7 ;  /* 0x00000007ff3a7e24 */ /* 0x000fe4000f8e00ff */
[----:B------:R-:W-:Y:S02]  /*58d0*/  @UP1 UMOV UR38, UR6 ;  /* 0x0000000600261c82 */ /* 0x000fe40008000000 */
[----:B------:R-:W-:Y:S01]  /*58e0*/  @UP1 UMOV UR37, UR5 ;  /* 0x0000000500251c82 */ /* 0x000fe20008000000 */
[----:B-1----:R-:W-:Y:S05]  /*58f0*/  BRA.U !UP0, `(.L_x_90) ;  /* 0x0000000108cc7547 */ /* 0x002fea000b800000 */
[----:B------:R-:W1:Y:S01]  /*5900*/  LDCU UR12, c[0x0][0xb20] ;  /* 0x00016400ff0c77ac */ /* 0x000e620008000800 */
[----:B------:R-:W-:Y:S02]  /*5910*/  UIMAD.WIDE.U32 UR4, UR62, UR59, URZ ;  /* 0x0000003b3e0472a5 */ /* 0x000fe4000f8e00ff */
[----:B------:R-:W-:Y:S02]  /*5920*/  UIMAD.WIDE.U32 UR6, UR63, UR56, URZ ;  /* 0x000000383f0672a5 */ /* 0x000fe4000f8e00ff */
[----:B------:R-:W-:Y:S02]  /*5930*/  UISETP.NE.AND UP0, UPT, UR58, 0x1, UPT ;  /* 0x000000013a00788c */ /* 0x000fe4000bf05270 */
[----:B------:R-:W-:Y:S02]  /*5940*/  UIMAD.WIDE.U32 UR8, UR37, UR59, URZ ;  /* 0x0000003b250872a5 */ /* 0x000fe4000f8e00ff */
[----:B------:R-:W-:Y:S02]  /*5950*/  UIMAD.WIDE.U32 UR10, UR38, UR56, URZ ;  /* 0x00000038260a72a5 */ /* 0x000fe4000f8e00ff */
[----:B------:R-:W-:Y:S02]  /*5960*/  UISETP.NE.AND UP1, UPT, UR43, 0x1, UPT ;  /* 0x000000012b00788c */ /* 0x000fe4000bf25270 */
[----:B------:R-:W-:Y:S01]  /*5970*/  UISETP.NE.AND UP2, UPT, UR42, 0x1, UPT ;  /* 0x000000012a00788c */ /* 0x000fe2000bf45270 */
[----:B------:R-:W-:Y:S02]  /*5980*/  UMOV UR4, UR5 ;  /* 0x0000000500047c82 */ /* 0x000fe40008000000 */
[----:B-1----:R-:W-:Y:S03]  /*5990*/  USHF.R.U32.HI UR5, URZ, UR12, UR4 ;  /* 0x0000000cff057299 */ /* 0x002fe60008011604 */
[----:B------:R-:W-:Y:S02]  /*59a0*/  UMOV UR4, UR7 ;  /* 0x0000000700047c82 */ /* 0x000fe40008000000 */
[----:B------:R-:W-:Y:S02]  /*59b0*/  USHF.R.U32.HI UR7, URZ, UR57, UR4 ;  /* 0x00000039ff077299 */ /* 0x000fe40008011604 */
[----:B------:R-:W-:Y:S02]  /*59c0*/  USEL UR4, UR62, UR5, !UP0 ;  /* 0x000000053e047287 */ /* 0x000fe4000c000000 */
[----:B------:R-:W-:Y:S01]  /*59d0*/  USEL UR7, UR63, UR7, !UP1 ;  /* 0x000000073f077287 */ /* 0x000fe2000c800000 */
[----:B------:R-:W-:Y:S01]  /*59e0*/  UMOV UR5, UR9 ;  /* 0x0000000900057c82 */ /* 0x000fe20008000000 */
[----:B------:R-:W-:Y:S02]  /*59f0*/  UIMAD.WIDE.U32 UR8, UR4, UR40, URZ ;  /* 0x00000028040872a5 */ /* 0x000fe4000f8e00ff */
[----:B------:R-:W-:Y:S03]  /*5a00*/  USHF.R.U32.HI UR6, URZ, UR12, UR5 ;  /* 0x0000000cff067299 */ /* 0x000fe60008011605 */
[----:B------:R-:W-:Y:S01]  /*5a10*/  UMOV UR5, UR11 ;  /* 0x0000000b00057c82 */ /* 0x000fe20008000000 */
[----:B------:R-:W-:Y:S02]  /*5a20*/  UIMAD.WIDE.U32 UR10, UR7, UR40, URZ ;  /* 0x00000028070a72a5 */ /* 0x000fe4000f8e00ff */
[----:B------:R-:W-:Y:S02]  /*5a30*/  USHF.R.U32.HI UR12, URZ, UR57, UR5 ;  /* 0x00000039ff0c7299 */ /* 0x000fe40008011605 */
[----:B------:R-:W-:Y:S01]  /*5a40*/  USEL UR6, UR37, UR6, !UP0 ;  /* 0x0000000625067287 */ /* 0x000fe2000c000000 */
[----:B------:R-:W-:Y:S02]  /*5a50*/  UMOV UR5, UR9 ;  /* 0x0000000900057c82 */ /* 0x000fe40008000000 */
[----:B------:R-:W-:Y:S01]  /*5a60*/  UMOV UR10, UR11 ;  /* 0x0000000b000a7c82 */ /* 0x000fe20008000000 */
[----:B------:R-:W-:Y:S02]  /*5a70*/  @UP2 USHF.R.U32.HI UR4, URZ, UR41, UR5 ;  /* 0x00000029ff042299 */ /* 0x000fe40008011605 */
[----:B------:R-:W-:Y:S02]  /*5a80*/  @UP2 USHF.R.U32.HI UR7, URZ, UR41, UR10 ;  /* 0x00000029ff072299 */ /* 0x000fe4000801160a */
[----:B------:R-:W-:Y:S02]  /*5a90*/  UIMAD UR4, UR42, UR4, URZ ;  /* 0x000000042a0472a4 */ /* 0x000fe4000f8e02ff */
[----:B------:R-:W-:Y:S02]  /*5aa0*/  UIMAD.WIDE.U32 UR10, UR6, UR40, URZ ;  /* 0x00000028060a72a5 */ /* 0x000fe4000f8e00ff */
[----:B------:R-:W-:Y:S02]  /*5ab0*/  USEL UR5, UR38, UR12, !UP1 ;  /* 0x0000000c26057287 */ /* 0x000fe4000c800000 */
[----:B------:R-:W-:Y:S02]  /*5ac0*/  UIMAD UR8, UR42, UR7, URZ ;  /* 0x000000072a0872a4 */ /* 0x000fe4000f8e02ff */
[----:B------:R-:W-:Y:S03]  /*5ad0*/  UISETP.GE.AND UP0, UPT, UR6, UR4, UPT ;  /* 0x000000040600728c */ /* 0x000fe6000bf06270 */
[----:B------:R-:W-:Y:S01]  /*5ae0*/  UMOV UR4, UR11 ;  /* 0x0000000b00047c82 */ /* 0x000fe20008000000 */
[----:B------:R-:W-:Y:S02]  /*5af0*/  UISETP.GE.OR UP0, UPT, UR5, UR8, UP0 ;  /* 0x000000080500728c */ /* 0x000fe40008706670 */
[----:B------:R-:W-:Y:S02]  /*5b00*/  USHF.R.U32.HI UR4, URZ, UR41, UR4 ;  /* 0x00000029ff047299 */ /* 0x000fe40008011604 */
[----:B------:R-:W-:Y:S02]  /*5b10*/  UIMAD.WIDE.U32 UR8, UR5, UR40, URZ ;  /* 0x00000028050872a5 */ /* 0x000fe4000f8e00ff */
[----:B------:R-:W-:Y:S02]  /*5b20*/  USEL UR11, UR6, UR4, !UP2 ;  /* 0x00000004060b7287 */ /* 0x000fe4000d000000 */
[----:B------:R-:W-:Y:S02]  /*5b30*/  UIADD3 UR8, UPT, UPT, -UR5, URZ, URZ ;  /* 0x000000ff05087290 */ /* 0x000fe4000fffe1ff */
[----:B------:R-:W-:Y:S01]  /*5b40*/  UIADD3 UR10, UPT, UPT, -UR11, URZ, URZ ;  /* 0x000000ff0b0a7290 */ /* 0x000fe2000fffe1ff */
[----:B------:R-:W-:Y:S01]  /*5b50*/  @!UP0 UMOV UR4, UR9 ;  /* 0x0000000900048c82 */ /* 0x000fe20008000000 */
[----:B------:R-:W-:Y:S02]  /*5b60*/  UIADD3 UR9, UPT, UPT, -UR6, URZ, URZ ;  /* 0x000000ff06097290 */ /* 0x000fe4000fffe1ff */
[----:B------:R-:W-:Y:S02]  /*5b70*/  @!UP0 USHF.R.U32.HI UR4, URZ, UR41, UR4 ;  /* 0x00000029ff048299 */ /* 0x000fe40008011604 */
[----:B------:R-:W-:Y:S02]  /*5b80*/  UIMAD UR10, UR42, UR10, UR6 ;  /* 0x0000000a2a0a72a4 */ /* 0x000fe4000f8e0206 */
[----:B------:R-:W-:Y:S04]  /*5b90*/  @!UP0 USEL UR4, UR5, UR4, !UP2 ;  /* 0x0000000405048287 */ /* 0x000fe8000d000000 */
[----:B------:R-:W-:Y:S02]  /*5ba0*/  @!UP0 UIMAD UR10, UR7, UR10, UR4 ;  /* 0x0000000a070a82a4 */ /* 0x000fe4000f8e0204 */
[----:B------:R-:W-:Y:S02]  /*5bb0*/  @!UP0 UIADD3 UR11, UPT, UPT, UR11, -UR4, URZ ;  /* 0x800000040b0b8290 */ /* 0x000fe4000fffe0ff */
[----:B------:R-:W-:Y:S02]  /*5bc0*/  UIMAD UR7, UR43, UR8, UR38 ;  /* 0x000000082b0772a4 */ /* 0x000fe4000f8e0226 */
[----:B------:R-:W-:Y:S02]  /*5bd0*/  @!UP0 UIMAD UR6, UR11, UR42, UR5 ;  /* 0x0000002a0b0682a4 */ /* 0x000fe4000f8e0205 */
[----:B------:R-:W-:Y:S01]  /*5be0*/  UIMAD UR4, UR58, UR9, UR37 ;  /* 0x000000093a0472a4 */ /* 0x000fe2000f8e0225 */
[----:B------:R-:W-:Y:S02]  /*5bf0*/  @!UP0 UMOV UR5, UR10 ;  /* 0x0000000a00058c82 */ /* 0x000fe40008000000 */
[----:B------:R-:W-:Y:S02]  /*5c00*/  UIMAD UR38, UR5, UR43, UR7 ;  /* 0x0000002b052672a4 */ /* 0x000fe4000f8e0207 */
[----:B------:R-:W-:Y:S11]  /*5c10*/  UIMAD UR37, UR6, UR58, UR4 ;  /* 0x0000003a062572a4 */ /* 0x000ff6000f8e0204 */
[----:B------:R-:W-:Y:S01]  /*5c20*/  @!UPT UIADD3 URZ, UPT, UPT, URZ, URZ, URZ ;  /* 0x000000fffffff290 */ /* 0x000fe2000fffe0ff */
.L_x_90:
[----:B------:R-:W-:Y:S01]  /*5c30*/  UISETP.NE.AND UP0, UPT, UR39, 0x1, UPT ;  /* 0x000000012700788c */ /* 0x000fe2000bf05270 */
[----:B------:R-:W-:Y:S01]  /*5c40*/  R2UR UR11, R59 ;  /* 0x000000003b0b72ca */ /* 0x000fe200000e0000 */
[----:B------:R-:W-:Y:S01]  /*5c50*/  USHF.L.U32 UR50, UR25, 0x6, URZ ;  /* 0x0000000619327899 */ /* 0x000fe200080006ff */
[----:B------:R-:W-:Y:S01]  /*5c60*/  IADD3 R51, PT, PT, R51, 0x1, RZ ;  /* 0x0000000133337810 */ /* 0x000fe20007ffe0ff */
[----:B------:R-:W-:Y:S07]  /*5c70*/  USHF.L.U32 UR49, UR26, 0x6, URZ ;  /* 0x000000061a317899 */ /* 0x000fee00080006ff */
[----:B------:R-:W1:Y:S01]  /*5c80*/  @!UP0 LDCU.128 UR12, c[0x0][0xb10] ;  /* 0x00016200ff0c87ac */ /* 0x000e620008000c00 */
[----:B------:R-:W2:Y:S01]  /*5c90*/  @!UP0 LDCU UR5, c[0x0][0xb0c] ;  /* 0x00016180ff0587ac */ /* 0x000ea20008000800 */
[----:B------:R-:W3:Y:S01]  /*5ca0*/  @!UP0 LDCU UR10, c[0x0][0xb20] ;  /* 0x00016400ff0a87ac */ /* 0x000ee20008000800 */
[----:B-1----:R-:W-:Y:S02]  /*5cb0*/  UIMAD.WIDE.U32 UR8, UR38, UR12, URZ ;  /* 0x0000000c260872a5 */ /* 0x002fe4000f8e00ff */
[----:B------:R-:W-:Y:S02]  /*5cc0*/  UIMAD.WIDE.U32 UR6, UR37, UR15, URZ ;  /* 0x0000000f250672a5 */ /* 0x000fe4000f8e00ff */
[----:B------:R-:W-:Y:S03]  /*5cd0*/  @!UP0 UISETP.NE.AND UP1, UPT, UR14, 0x1, UPT ;  /* 0x000000010e00888c */ /* 0x000fe6000bf25270 */
[----:B------:R-:W-:Y:S01]  /*5ce0*/  @!UP0 UMOV UR4, UR9 ;  /* 0x0000000900048c82 */ /* 0x000fe20008000000 */
[----:B--2---:R-:W-:Y:S02]  /*5cf0*/  @!UP0 UISETP.NE.AND UP2, UPT, UR5, 0x1, UPT ;  /* 0x000000010500888c */ /* 0x004fe4000bf45270 */
[----:B------:R-:W-:Y:S01]  /*5d00*/  @!UP0 USHF.R.U32.HI UR4, URZ, UR13, UR4 ;  /* 0x0000000dff048299 */ /* 0x000fe20008011604 */
[----:B------:R-:W-:Y:S02]  /*5d10*/  @!UP0 UMOV UR6, UR7 ;  /* 0x0000000700068c82 */ /* 0x000fe40008000000 */
[----:B---3--:R-:W-:Y:S02]  /*5d20*/  @!UP0 USHF.R.U32.HI UR6, URZ, UR10, UR6 ;  /* 0x0000000aff068299 */ /* 0x008fe40008011606 */
[----:B------:R-:W-:Y:S02]  /*5d30*/  @!UP0 USEL UR7, UR38, UR4, !UP2 ;  /* 0x0000000426078287 */ /* 0x000fe4000d000000 */
[----:B------:R-:W-:Y:S04]  /*5d40*/  @!UP0 USEL UR6, UR37, UR6, !UP1 ;  /* 0x0000000625068287 */ /* 0x000fe8000c800000 */
[----:B------:R-:W-:Y:S02]  /*5d50*/  @!UP0 UIADD3 UR4, UPT, UPT, -UR7, UR6, URZ ;  /* 0x0000000607048290 */ /* 0x000fe4000fffe1ff */
[----:B------:R-:W-:Y:S02]  /*5d60*/  @!UP0 UIADD3 UR6, UPT, UPT, UR7, -UR6, URZ ;  /* 0x8000000607068290 */ /* 0x000fe4000fffe0ff */
[----:B------:R-:W-:Y:S02]  /*5d70*/  @!UP0 UIMAD UR38, UR4, UR5, UR38 ;  /* 0x00000005042682a4 */ /* 0x000fe4000f8e0226 */
[----:B------:R-:W-:Y:S02]  /*5d80*/  @!UP0 UIMAD UR37, UR6, UR14, UR37 ;  /* 0x0000000e062582a4 */ /* 0x000fe4000f8e0225 */
[----:B------:R-:W-:Y:S09]  /*5d90*/  ULOP3.LUT UP0, URZ, UR11, 0x1b0, URZ, 0xc0, !UPT ;  /* 0x000001b00bff7892 */ /* 0x000ff2000f80c0ff */
[----:B------:R-:W-:Y:S05]  /*5da0*/  BRA.U !UP0, `(.L_x_91) ;  /* 0x00000001087c7547 */ /* 0x000fea000b800000 */
[----:B------:R-:W1:Y:S01]  /*5db0*/  LDCU.64 UR8, c[0x4][0x80] ;  /* 0x01001000ff0877ac */ /* 0x000e620008000a00 */
[----:B------:R-:W-:Y:S01]  /*5dc0*/  MOV R2, 0x0 ;  /* 0x0000000000027802 */ /* 0x000fe20000000f00 */
[----:B------:R-:W-:Y:S02]  /*5dd0*/  HFMA2 R12, -RZ, RZ, 0, 5.9604644775390625e-08 ;  /* 0x00000001ff0c7431 */ /* 0x000fe400000001ff */
[----:B------:R-:W-:Y:S01]  /*5de0*/  IMAD.MOV.U32 R8, RZ, RZ, 0x70 ;  /* 0x00000070ff087424 */ /* 0x000fe200078e00ff */
[----:B------:R2:W3:Y:S01]  /*5df0*/  LDC.64 R14, c[0x4][R2] ;  /* 0x01000000020e7b82 */ /* 0x0004e20000000a00 */
[----:B------:R-:W4:Y:S01]  /*5e00*/  LDCU.64 UR6, c[0x4][0x88] ;  /* 0x01001100ff0677ac */ /* 0x000f220008000a00 */
[----:B------:R-:W-:Y:S01]  /*5e10*/  IMAD.MOV.U32 R13, RZ, RZ, RZ ;  /* 0x000000ffff0d7224 */ /* 0x000fe200078e00ff */
[----:B------:R-:W2:Y:S01]  /*5e20*/  LDCU.64 UR4, c[0x4][0x8] ;  /* 0x01000100ff0477ac */ /* 0x000ea20008000a00 */
[----:B-1----:R-:W-:Y:S01]  /*5e30*/  MOV R5, UR9 ;  /* 0x0000000900057c02 */ /* 0x002fe20008000f00 */
[----:B------:R-:W-:Y:S01]  /*5e40*/  IMAD.U32 R4, RZ, RZ, UR8 ;  /* 0x00000008ff047e24 */ /* 0x000fe2000f8e00ff */
[----:B----4-:R-:W-:Y:S01]  /*5e50*/  MOV R7, UR7 ;  /* 0x0000000700077c02 */ /* 0x010fe20008000f00 */
[----:B------:R-:W-:Y:S01]  /*5e60*/  IMAD.U32 R6, RZ, RZ, UR6 ;  /* 0x00000006ff067e24 */ /* 0x000fe2000f8e00ff */
[----:B--2---:R-:W-:Y:S01]  /*5e70*/  MOV R11, UR5 ;  /* 0x00000005000b7c02 */ /* 0x004fe20008000f00 */
[----:B------:R-:W-:Y:S02]  /*5e80*/  IMAD.U32 R10, RZ, RZ, UR4 ;  /* 0x00000004ff0a7e24 */ /* 0x000fe4000f8e00ff */
[----:B------:R-:W-:Y:S07]  /*5e90*/  LEPC R20, `(.L_x_92) ;  /* 0x000000001014794e */ /* 0x000fee0000000000 */
[----:B---3-5:R-:W-:Y:S05]  /*5ea0*/  CALL.ABS.NOINC R14 ;  /* 0x000000000e007343 */ /* 0x028fea0003c00000 */
.L_x_92:
[----:B------:R-:W1:Y:S01]  /*5eb0*/  LDCU.64 UR8, c[0x4][0x80] ;  /* 0x01001000ff0877ac */ /* 0x000e620008000a00 */
[----:B------:R-:W2:Y:S01]  /*5ec0*/  LDC.64 R2, c[0x4][R2] ;  /* 0x0100000002027b82 */ /* 0x000ea20000000a00 */
[----:B------:R-:W-:Y:S02]  /*5ed0*/  HFMA2 R12, -RZ, RZ, 0, 5.9604644775390625e-08 ;  /* 0x00000001ff0c7431 */ /* 0x000fe400000001ff */
[----:B------:R-:W-:Y:S02]  /*5ee0*/  IMAD.MOV.U32 R8, RZ, RZ, 0x70 ;  /* 0x00000070ff087424 */ /* 0x000fe400078e00ff */
[----:B------:R-:W-:Y:S01]  /*5ef0*/  IMAD.MOV.U32 R13, RZ, RZ, RZ ;  /* 0x000000ffff0d7224 */ /* 0x000fe200078e00ff */
[----:B------:R-:W3:Y:S01]  /*5f00*/  LDCU.64 UR6, c[0x4][0x88] ;  /* 0x01001100ff0677ac */ /* 0x000ee20008000a00 */
[----:B------:R-:W4:Y:S01]  /*5f10*/  LDCU.64 UR4, c[0x4][0x8] ;  /* 0x01000100ff0477ac */ /* 0x000f220008000a00 */
[----:B-1----:R-:W-:Y:S02]  /*5f20*/  MOV R4, UR8 ;  /* 0x0000000800047c02 */ /* 0x002fe40008000f00 */
[----:B------:R-:W-:Y:S02]  /*5f30*/  MOV R5, UR9 ;  /* 0x0000000900057c02 */ /* 0x000fe40008000f00 */
[----:B---3--:R-:W-:Y:S01]  /*5f40*/  MOV R7, UR7 ;  /* 0x0000000700077c02 */ /* 0x008fe20008000f00 */
[----:B------:R-:W-:Y:S01]  /*5f50*/  IMAD.U32 R6, RZ, RZ, UR6 ;  /* 0x00000006ff067e24 */ /* 0x000fe2000f8e00ff */
[----:B----4-:R-:W-:Y:S01]  /*5f60*/  MOV R11, UR5 ;  /* 0x00000005000b7c02 */ /* 0x010fe20008000f00 */
[----:B------:R-:W-:Y:S02]  /*5f70*/  IMAD.U32 R10, RZ, RZ, UR4 ;  /* 0x00000004ff0a7e24 */ /* 0x000fe4000f8e00ff */
[----:B------:R-:W-:Y:S07]  /*5f80*/  LEPC R20, `(.L_x_91) ;  /* 0x000000001014794e */ /* 0x000fee0000000000 */
[----:B--2---:R-:W-:Y:S05]  /*5f90*/  CALL.ABS.NOINC R2 ;  /* 0x0000000002007343 */ /* 0x004fea0003c00000 */
.L_x_91:
[----:B------:R-:W-:Y:S02]  /*5fa0*/  R2UR UR6, R49 ;  /* 0x00000000310672ca */ /* 0x000fe400000e0000 */
[----:B------:R-:W-:Y:S02]  /*5fb0*/  R2UR UR5, R57 ;  /* 0x00000000390572ca */ /* 0x000fe400000e0000 */
[----:B------:R-:W-:Y:S02]  /*5fc0*/  R2UR UR4, R56 ;  /* 0x00000000380472ca */ /* 0x000fe400000e0000 */
[----:B------:R-:W-:Y:S02]  /*5fd0*/  ISETP.NE.U32.AND P4, PT, R42, RZ, PT ;  /* 0x000000ff2a00720c */ /* 0x000fe40003f85070 */
[----:B------:R-:W-:Y:S02]  /*5fe0*/  ISETP.NE.U32.AND P2, PT, RZ, UR60, PT ;  /* 0x0000003cff007c0c */ /* 0x000fe4000bf45070 */
[----:B------:R-:W-:Y:S02]  /*5ff0*/  ISETP.NE.AND.EX P4, PT, R43, RZ, PT, P4 ;  /* 0x000000ff2b00720c */ /* 0x000fe40003f85340 */
[----:B------:R-:W-:Y:S01]  /*6000*/  ISETP.NE.AND.EX P2, PT, RZ, UR61, PT, P2 ;  /* 0x0000003dff007c0c */ /* 0x000fe2000bf45320 */
[----:B------:R-:W-:Y:S02]  /*6010*/  UISETP.NE.AND UP2, UPT, UR6, URZ, UPT ;  /* 0x000000ff0600728c */ /* 0x000fe4000bf45270 */
[----:B------:R-:W-:Y:S04]  /*6020*/  UISETP.NE.U32.AND UP0, UPT, UR5, URZ, UPT ;  /* 0x000000ff0500728c */ /* 0x000fe8000bf05070 */
[----:B------:R-:W-:Y:S01]  /*6030*/  UISETP.NE.AND.EX UP1, UPT, UR4, URZ, UPT, UP0 ;  /* 0x000000ff0400728c */ /* 0x000fe2000bf25300 */
[----:B------:R-:W-:Y:S01]  /*6040*/  PLOP3.LUT P1, PT, PT, PT, UP2, 0x80, 0x8 ;  /* 0x000000000008781c */ /* 0x000fe20003f2f028 */
[----:B------:R-:W-:Y:S03]  /*6050*/  UPLOP3.LUT UP0, UPT, UPT, UPT, UPT, 0x40, 0x4 ;  /* 0x000000000004789c */ /* 0x000fe60003f0e870 */
[----:B------:R-:W-:Y:S06]  /*6060*/  @UP2 UPLOP3.LUT UP0, UPT, UPT, UPT, UP1, 0x80, 0x8 ;  /* 0x000000000008289c */ /* 0x000fec0003f0f010 */
[----:B------:R-:W-:Y:S01]  /*6070*/  PLOP3.LUT P0, PT, PT, PT, UP0, 0x80, 0x8 ;  /* 0x000000000008781c */ /* 0x000fe20003f0f008 */
[----:B------:R-:W-:Y:S01]  /*6080*/  @!UPT UIADD3 URZ, UPT, UPT, URZ, URZ, URZ ;  /* 0x000000fffffff290 */ /* 0x000fe2000fffe0ff */
[----:B------:R-:W-:Y:S11]  /*6090*/  BRA.U !UP1, `(.L_x_93) ;  /* 0x0000000109407547 */ /* 0x000ff6000b800000 */
[----:B------:R-:W-:Y:S01]  /*60a0*/  UISETP.NE.U32.AND UP0, UPT, UR60, URZ, UPT ;  /* 0x000000ff3c00728c */ /* 0x000fe2000bf05070 */
[----:B------:R-:W-:Y:S01]  /*60b0*/  R2UR UR6, R57 ;  /* 0x00000000390672ca */ /* 0x000fe200000e0000 */
[----:B------:R-:W1:Y:S01]  /*60c0*/  LDCU.64 UR8, c[0x0][0x358] ;  /* 0x00006b00ff0877ac */ /* 0x000e620008000a00 */
[----:B------:R-:W-:Y:S02]  /*60d0*/  HFMA2 R45, -RZ, RZ, 0, 5.9604644775390625e-08 ;  /* 0x00000001ff2d7431 */ /* 0x000fe400000001ff */
[----:B------:R-:W-:Y:S01]  /*60e0*/  IMAD.MOV.U32 R0, RZ, RZ, 0x1 ;  /* 0x00000001ff007424 */ /* 0x000fe200078e00ff */
[----:B------:R-:W-:Y:S06]  /*60f0*/  UISETP.NE.AND.EX UP0, UPT, UR61, URZ, UPT, UP0 ;  /* 0x000000ff3d00728c */ /* 0x000fec000bf05300 */
[----:B------:R-:W-:Y:S05]  /*6100*/  PLOP3.LUT P3, PT, PT, PT, UP0, 0x80, 0x8 ;  /* 0x000000000008781c */ /* 0x000fea0003f6f008 */
[----:B------:R-:W2:Y:S01]  /*6110*/  @UP0 LDCU.64 UR4, c[0x0][0x888] ;  /* 0x00011100ff0407ac */ /* 0x000ea20008000a00 */
[----:B------:R-:W-:Y:S07]  /*6120*/  @UP0 UIMAD UR6, UR36, UR6, URZ ;  /* 0x00000006240602a4 */ /* 0x000fee000f8e02ff */
[----:B------:R-:W-:Y:S01]  /*6130*/  @!P3 PRMT R45, R0, 0x7610, R45 ;  /* 0x00007610002db816 */ /* 0x000fe2000000002d */
[----:B--2---:R-:W-:Y:S06]  /*6140*/  @UP0 UIMAD.WIDE UR4, UR6, 0x4, UR4 ;  /* 0x00000004060408a5 */ /* 0x004fec000f8e0204 */
[----:B-----5:R-:W-:Y:S02]  /*6150*/  IMAD.U32 R26, RZ, RZ, UR4 ;  /* 0x00000004ff1a7e24 */ /* 0x020fe4000f8e00ff */
[----:B------:R-:W-:Y:S03]  /*6160*/  IMAD.U32 R27, RZ, RZ, UR5 ;  /* 0x00000005ff1b7e24 */ /* 0x000fe6000f8e00ff */
[----:B------:R-:W2:Y:S02]  /*6170*/  @!UP0 LDCU UR4, c[0x0][0x880] ;  /* 0x00011000ff0487ac */ /* 0x000ea40008000800 */
[----:B-1----:R1:W5:Y:S02]  /*6180*/  @P3 LDG.E R26, desc[UR8][R26.64] ;  /* 0x000000081a1a3981 */ /* 0x002364000c1e1900 */
[----:B-12---:R-:W-:Y:S02]  /*6190*/  @!P3 MOV R26, UR4 ;  /* 0x00000004001abc02 */ /* 0x006fe40008000f00 */
.L_x_93:
[----:B------:R-:W-:Y:S05]  /*61a0*/  @!P4 BRA `(.L_x_94) ;  /* 0x000000000024c947 */ /* 0x000fea0003800000 */
[----:B------:R-:W-:Y:S01]  /*61b0*/  ISETP.NE.U32.AND P3, PT, R40, RZ, PT ;  /* 0x000000ff2800720c */ /* 0x000fe20003f65070 */
[----:B------:R-:W1:Y:S03]  /*61c0*/  LDCU.64 UR4, c[0x0][0x358] ;  /* 0x00006b00ff0477ac */ /* 0x000e660008000a00 */
[----:B------:R-:W-:Y:S11]  /*61d0*/  ISETP.NE.AND.EX P3, PT, R41, RZ, PT, P3 ;  /* 0x000000ff2900720c */ /* 0x000ff60003f65330 */
[----:B------:R-:W-:Y:S02]  /*61e0*/  @!UPT UIADD3 URZ, UPT, UPT, URZ, URZ, URZ ;  /* 0x000000fffffff290 */ /* 0x000fe4000fffe0ff */
[----:B------:R-:W2:Y:S01]  /*61f0*/  @P3 LDC.64 R2, c[0x0][0x8a8] ;  /* 0x00022a00ff023b82 */ /* 0x000ea20000000a00 */
[----:B------:R-:W-:Y:S04]  /*6200*/  @P3 IMAD R0, R42, UR36, RZ ;  /* 0x000000242a003c24 */ /* 0x000fe8000f8e02ff */
[----:B--2---:R-:W-:Y:S05]  /*6210*/  @P3 IMAD.WIDE R2, R0, 0x4, R2 ;  /* 0x0000000400023825 */ /* 0x004fea00078e0202 */
[----:B-1---5:R1:W5:Y:S02]  /*6220*/  @P3 LDG.E R24, desc[UR4][R2.64] ;  /* 0x0000000402183981 */ /* 0x022364000c1e1900 */
[----:B-1----:R-:W2:Y:S02]  /*6230*/  @!P3 LDC R24, c[0x0][0x8a0] ;  /* 0x00022800ff18bb82 */ /* 0x002ea40000000800 */
.L_x_94:
[----:B-----5:R-:W-:Y:S01]  /*6240*/  FSETP.NEU.AND P3, PT, R26, RZ, PT ;  /* 0x000000ff1a00720b */ /* 0x020fe20003f6d000 */
[----:B------:R-:W-:Y:S01]  /*6250*/  IMAD.U32 R2, RZ, RZ, UR46 ;  /* 0x0000002eff027e24 */ /* 0x000fe2000f8e00ff */
[----:B------:R-:W-:Y:S01]  /*6260*/  SEL R5, RZ, 0xffffffff, P2 ;  /* 0xffffffffff057807 */ /* 0x000fe20001000000 */
[----:B------:R-:W-:Y:S01]  /*6270*/  ULOP3.LUT UR4, UR55, 0x1, URZ, 0x3c, !UPT ;  /* 0x0000000137047892 */ /* 0x000fe2000f8e3cff */
[----:B------:R-:W-:Y:S01]  /*6280*/  @P1 LOP3.LUT P2, RZ, R45, 0xff, RZ, 0xc0, !PT ;  /* 0x000000ff2dff1812 */ /* 0x000fe2000784c0ff */
[----:B------:R-:W-:Y:S01]  /*6290*/  BSSY B1, `(.L_x_95) ;  /* 0x000003d000017945 */ /* 0x000fe20003800000 */
[----:B------:R-:W-:Y:S01]  /*62a0*/  @P1 SEL R0, RZ, 0xffffffff, P3 ;  /* 0xffffffffff001807 */ /* 0x000fe20001800000 */
[----:B------:R-:W-:Y:S01]  /*62b0*/  IMAD.MOV.U32 R65, RZ, RZ, 0x1 ;  /* 0x00000001ff417424 */ /* 0x000fe200078e00ff */
[----:B------:R-:W-:Y:S01]  /*62c0*/  LEA R2, R2, UR44, 0x3 ;  /* 0x0000002c02027c11 */ /* 0x000fe2000f8e18ff */
[----:B------:R-:W-:Y:S01]  /*62d0*/  IMAD.U32 R63, RZ, RZ, UR4 ;  /* 0x00000004ff3f7e24 */ /* 0x000fe2000f8e00ff */
[----:B------:R-:W-:Y:S01]  /*62e0*/  @P0 SEL R0, R5, R0, !P2 ;  /* 0x0000000005000207 */ /* 0x000fe20005000000 */
[----:B------:R-:W-:Y:S01]  /*62f0*/  IMAD.U32 R64, RZ, RZ, UR46 ;  /* 0x0000002eff407e24 */ /* 0x000fe2000f8e00ff */
[----:B------:R-:W-:Y:S02]  /*6300*/  LEA R27, R22, UR44, 0x3 ;  /* 0x0000002c161b7c11 */ /* 0x000fe4000f8e18ff */
[----:B------:R-:W-:Y:S02]  /*6310*/  CS2R R38, SRZ ;  /* 0x0000000000267805 */ /* 0x000fe4000001ff00 */
[----:B------:R-:W-:Y:S02]  /*6320*/  @P1 LOP3.LUT R0, R0, 0x1, RZ, 0xc0, !PT ;  /* 0x0000000100001812 */ /* 0x000fe400078ec0ff */
[----:B------:R-:W-:Y:S02]  /*6330*/  CS2R R36, SRZ ;  /* 0x0000000000247805 */ /* 0x000fe4000001ff00 */
[----:B------:R-:W-:Y:S02]  /*6340*/  SHF.L.U32 R3, R53, 0x1f, RZ ;  /* 0x0000001f35037819 */ /* 0x000fe400000006ff */
[----:B------:R-:W-:Y:S02]  /*6350*/  CS2R R30, SRZ ;  /* 0x00000000001e7805 */ /* 0x000fe4000001ff00 */
[----:B------:R-:W-:Y:S02]  /*6360*/  ISETP.NE.U32.OR P5, PT, R0, 0x1, !P1 ;  /* 0x000000010000780c */ /* 0x000fe40004fa5470 */
[----:B------:R-:W-:Y:S02]  /*6370*/  CS2R R28, SRZ ;  /* 0x00000000001c7805 */ /* 0x000fe4000001ff00 */
[----:B------:R-:W-:Y:S02]  /*6380*/  PLOP3.LUT P2, PT, PT, PT, UP1, 0x80, 0x8 ;  /* 0x000000000008781c */ /* 0x000fe40003f4f018 */
[----:B------:R-:W-:Y:S02]  /*6390*/  LEA.HI R25, R22, R22, RZ, 0x1 ;  /* 0x0000001616197211 */ /* 0x000fe400078f08ff */
[----:B------:R-:W-:Y:S02]  /*63a0*/  LOP3.LUT P4, R50, R45, 0xff, RZ, 0xc0, !PT ;  /* 0x000000ff2d327812 */ /* 0x000fe4000788c0ff */
[----:B------:R-:W-:Y:S02]  /*63b0*/  SEL R4, RZ, 0xffffffff, P3 ;  /* 0xffffffffff047807 */ /* 0x000fe40001800000 */
[----:B------:R-:W-:Y:S02]  /*63c0*/  P2R R61, PR, RZ, 0x20 ;  /* 0x00000020ff3d7803 */ /* 0x000fe40000000000 */
[----:B------:R-:W-:Y:S03]  /*63d0*/  @P5 SHF.L.U32 R0, R63, 0x1f, RZ ;  /* 0x0000001f3f005819 */ /* 0x000fe600000006ff */
[----:B------:R-:W-:Y:S01]  /*63e0*/  @P2 SEL R4, R5, R4, !P4 ;  /* 0x0000000405042207 */ /* 0x000fe20006000000 */
[----:B------:R1:W3:Y:S03]  /*63f0*/  @P5 SYNCS.PHASECHK.TRANS64.TRYWAIT P1, [R2+URZ+0x60], R0 ;  /* 0x00006000020055a7 */ /* 0x0002e600080211ff */
[----:B------:R-:W-:Y:S04]  /*6400*/  LOP3.LUT R4, R4, 0x1, RZ, 0xc0, !PT ;  /* 0x0000000104047812 */ /* 0x000fe800078ec0ff */
[----:B------:R-:W-:Y:S04]  /*6410*/  ISETP.NE.U32.AND P2, PT, R4, 0x1, PT ;  /* 0x000000010400780c */ /* 0x000fe80003f45070 */
[----:B------:R-:W-:Y:S01]  /*6420*/  P2R R66, PR, RZ, 0x4 ;  /* 0x00000004ff427803 */ /* 0x000fe20000000000 */
[----:B------:R4:W2:Y:S01]  /*6430*/  SYNCS.PHASECHK.TRANS64.TRYWAIT P0, [R27+URZ+0xc0], R3 ;  /* 0x0000c0031b0075a7 */ /* 0x0008a200080011ff */
[C---:B-1----:R-:W-:Y:S01]  /*6440*/  IMAD.SHL.U32 R0, R25.reuse, 0x20, RZ ;  /* 0x0000002019007824 */ /* 0x042fe200078e00ff */
[----:B------:R-:W-:Y:S04]  /*6450*/  LOP3.LUT R25, R25, 0xffe, RZ, 0xc0, !PT ;  /* 0x00000ffe19197812 */ /* 0x000fe800078ec0ff */
[----:B------:R-:W-:Y:S01]  /*6460*/  LOP3.LUT R0, R0, 0xffffffc0, RZ, 0xc0, !PT ;  /* 0xffffffc000007812 */ /* 0x000fe200078ec0ff */
[----:B------:R-:W-:Y:S04]  /*6470*/  IMAD.IADD R25, R22, 0x1, -R25 ;  /* 0x0000000116197824 */ /* 0x000fe800078e0a19 */
[----:B------:R-:W-:Y:S04]  /*6480*/  IMAD.IADD R0, R23, 0x1, R0 ;  /* 0x0000000117007824 */ /* 0x000fe800078e0200 */
[----:B------:R-:W-:Y:S01]  /*6490*/  IMAD R25, R25, 0x100000, R0 ;  /* 0x0010000019197824 */ /* 0x000fe200078e0200 */
[----:B---3--:R-:W-:Y:S01]  /*64a0*/  @P5 SEL R65, RZ, 0x1, !P1 ;  /* 0x00000001ff415807 */ /* 0x008fe20004800000 */
[----:B----4-:R-:W-:Y:S06]  /*64b0*/  @!P5 BRA `(.L_x_96) ;  /* 0x000000000068d947 */ /* 0x010fec0003800000 */
[----:B------:R-:W-:Y:S01]  /*64c0*/  HFMA2 R31, -RZ, RZ, 0, 0 ;  /* 0x00000000ff1f7431 */ /* 0x000fe200000001ff */
[----:B------:R-:W-:Y:S01]  /*64d0*/  ISETP.NE.AND P1, PT, R65, RZ, PT ;  /* 0x000000ff4100720c */ /* 0x000fe20003f25270 */
[----:B------:R-:W-:Y:S01]  /*64e0*/  IMAD.U32 R0, RZ, RZ, UR46 ;  /* 0x0000002eff007e24 */ /* 0x000fe2000f8e00ff */
[----:B------:R-:W-:Y:S11]  /*64f0*/  BSSY B0, `(.L_x_97) ;  /* 0x0000005000007945 */ /* 0x000ff60003800000 */
[----:B------:R-:W-:Y:S05]  /*6500*/  @P1 BRA `(.L_x_98) ;  /* 0x00000000000c1947 */ /* 0x000fea0003800000 */
[----:B------:R-:W-:Y:S04]  /*6510*/  SHF.L.U32 R4, R63, 0x1f, RZ ;  /* 0x0000001f3f047819 */ /* 0x000fe800000006ff */
[----:B------:R-:W1:Y:S02]  /*6520*/  SYNCS.PHASECHK.TRANS64.TRYWAIT P1, [R2+URZ+0x60], R4 ;  /* 0x00006004020075a7 */ /* 0x000e6400080211ff */
[----:B-1----:R-:W-:Y:S05]  /*6530*/  @!P1 BRA `(.L_x_99) ;  /* 0x0000001c00e49947 */ /* 0x002fea0003800000 */
.L_x_98:
[----:B------:R-:W-:Y:S05]  /*6540*/  BSYNC B0 ;  /* 0x0000000000007941 */ /* 0x000fea0003800000 */
.L_x_97:
[----:B------:R-:W-:Y:S01]  /*6550*/  ISETP.NE.AND P1, PT, R66, RZ, PT ;  /* 0x000000ff4200720c */ /* 0x000fe20003f25270 */
[----:B------:R-:W-:Y:S01]  /*6560*/  IMAD.MOV.U32 R30, RZ, RZ, RZ ;  /* 0x000000ffff1e7224 */ /* 0x000fe200078e00ff */
[----:B------:R-:W-:Y:S02]  /*6570*/  CS2R R28, SRZ ;  /* 0x00000000001c7805 */ /* 0x000fe4000001ff00 */
[----:B------:R-:W-:Y:S02]  /*6580*/  CS2R R38, SRZ ;  /* 0x0000000000267805 */ /* 0x000fe4000001ff00 */
[----:B------:R-:W-:Y:S07]  /*6590*/  CS2R R36, SRZ ;  /* 0x0000000000247805 */ /* 0x000fee000001ff00 */
[----:B-1----:R-:W-:Y:S01]  /*65a0*/  @P1 IMAD R2, R0, 0x800, R44 ;  /* 0x0000080000021824 */ /* 0x002fe200078e022c */
[----:B------:R-:W-:Y:S05]  /*65b0*/  @P1 WARPSYNC.ALL ;  /* 0x0000000000001948 */ /* 0x000fea0003800000 */
[----:B------:R-:W-:Y:S01]  /*65c0*/  @P1 LEA R2, R2, UR44, 0x1 ;  /* 0x0000002c02021c11 */ /* 0x000fe2000f8e08ff */
[----:B------:R-:W-:Y:S04]  /*65d0*/  UIADD3 UR4, UPT, UPT, UR46, 0x1, URZ ;  /* 0x000000012e047890 */ /* 0x000fe8000fffe0ff */
[----:B------:R1:W3:Y:S01]  /*65e0*/  @P1 LDSM.16.M88.4 R28, [R2+0x200] ;  /* 0x00020000021c183b */ /* 0x0002e20000000200 */
[----:B------:R-:W-:Y:S01]  /*65f0*/  UISETP.NE.AND UP0, UPT, UR4, 0x3, UPT ;  /* 0x000000030400788c */ /* 0x000fe2000bf05270 */
[----:B------:R-:W-:Y:S03]  /*6600*/  @P1 IMAD R0, R54, 0x2, R2 ;  /* 0x0000000236001824 */ /* 0x000fe600078e0202 */
[----:B------:R-:W-:Y:S02]  /*6610*/  USEL UR5, URZ, 0x1, UP0 ;  /* 0x00000001ff057887 */ /* 0x000fe40008000000 */
[----:B------:R1:W4:Y:S01]  /*6620*/  @P1 LDSM.16.M88.4 R36, [R0+0x200] ;  /* 0x000200000024183b */ /* 0x0003220000000200 */
[----:B------:R-:W-:Y:S03]  /*6630*/  USEL UR4, UR4, URZ, UP0 ;  /* 0x000000ff04047287 */ /* 0x000fe60008000000 */
[----:B------:R-:W-:Y:S03]  /*6640*/  LOP3.LUT R63, R63, UR5, RZ, 0x3c, !PT ;  /* 0x000000053f3f7c12 */ /* 0x000fe6000f8e3cff */
[----:B------:R-:W-:Y:S02]  /*6650*/  IMAD.U32 R64, RZ, RZ, UR4 ;  /* 0x00000004ff407e24 */ /* 0x000fe4000f8e00ff */
.L_x_96:
[----:B------:R-:W-:Y:S05]  /*6660*/  BSYNC B1 ;  /* 0x0000000000017941 */ /* 0x000fea0003800000 */
.L_x_95:
[----:B-1----:R-:W-:Y:S04]  /*6670*/  SHF.R.U32.HI R0, RZ, 0x15, R25 ;  /* 0x00000015ff007819 */ /* 0x002fe80000011619 */
[----:B------:R-:W-:Y:S01]  /*6680*/  LOP3.LUT P1, RZ, R0, 0x3, R46, 0x48, !PT ;  /* 0x0000000300ff7812 */ /* 0x000fe2000782482e */
[----:B------:R-:W-:Y:S01]  /*6690*/  @!UPT UIADD3 URZ, UPT, UPT, URZ, URZ, URZ ;  /* 0x000000fffffff290 */ /* 0x000fe2000fffe0ff */
[----:B--2---:R-:W-:Y:S11]  /*66a0*/  @P0 BRA `(.L_x_100) ;  /* 0x0000000000080947 */ /* 0x004ff60003800000 */
[----:B------:R-:W1:Y:S02]  /*66b0*/  SYNCS.PHASECHK.TRANS64.TRYWAIT P0, [R27+URZ+0xc0], R3 ;  /* 0x0000c0031b0075a7 */ /* 0x000e6400080011ff */
[----:B-1----:R-:W-:Y:S05]  /*66c0*/  @!P0 BRA `(.L_x_101) ;  /* 0x0000001c00948947 */ /* 0x002fea0003800000 */
.L_x_100:
[----:B------:R-:W-:Y:S05]  /*66d0*/  @!P1 BRA `(.L_x_102) ;  /* 0x0000000000409947 */ /* 0x000fea0003800000 */
[----:B------:R-:W2:Y:S01]  /*66e0*/  LDCU.64 UR8, c[0x4][0x70] ;  /* 0x01000e00ff0877ac */ /* 0x000ea20008000a00 */
[----:B-1----:R-:W-:Y:S01]  /*66f0*/  MOV R3, 0x0 ;  /* 0x0000000000037802 */ /* 0x002fe20000000f00 */
[----:B------:R-:W-:Y:S02]  /*6700*/  HFMA2 R12, -RZ, RZ, 0, 5.9604644775390625e-08 ;  /* 0x00000001ff0c7431 */ /* 0x000fe400000001ff */
[----:B------:R-:W-:Y:S02]  /*6710*/  IMAD.MOV.U32 R8, RZ, RZ, 0x192 ;  /* 0x00000192ff087424 */ /* 0x000fe400078e00ff */
[----:B------:R-:W-:Y:S01]  /*6720*/  IMAD.MOV.U32 R13, RZ, RZ, RZ ;  /* 0x000000ffff0d7224 */ /* 0x000fe200078e00ff */
[----:B------:R-:W1:Y:S01]  /*6730*/  LDCU.64 UR6, c[0x4][0x78] ;  /* 0x01000f00ff0677ac */ /* 0x000e620008000a00 */
[----:B------:R-:W3:Y:S01]  /*6740*/  LDC.64 R2, c[0x4][R3] ;  /* 0x0100000003027b82 */ /* 0x000ee20000000a00 */
[----:B------:R-:W5:Y:S01]  /*6750*/  LDCU.64 UR4, c[0x4][0x10] ;  /* 0x01000200ff0477ac */ /* 0x000f620008000a00 */
[----:B--2---:R-:W-:Y:S01]  /*6760*/  MOV R5, UR9 ;  /* 0x0000000900057c02 */ /* 0x004fe20008000f00 */
[----:B------:R-:W-:Y:S01]  /*6770*/  IMAD.U32 R4, RZ, RZ, UR8 ;  /* 0x00000008ff047e24 */ /* 0x000fe2000f8e00ff */
[----:B-1----:R-:W-:Y:S01]  /*6780*/  MOV R7, UR7 ;  /* 0x0000000700077c02 */ /* 0x002fe20008000f00 */
[----:B------:R-:W-:Y:S01]  /*6790*/  IMAD.U32 R6, RZ, RZ, UR6 ;  /* 0x00000006ff067e24 */ /* 0x000fe2000f8e00ff */
[----:B-----5:R-:W-:Y:S01]  /*67a0*/  MOV R11, UR5 ;  /* 0x00000005000b7c02 */ /* 0x020fe20008000f00 */
[----:B------:R-:W-:Y:S02]  /*67b0*/  IMAD.U32 R10, RZ, RZ, UR4 ;  /* 0x00000004ff0a7e24 */ /* 0x000fe4000f8e00ff */
[----:B------:R-:W-:Y:S07]  /*67c0*/  LEPC R20, `(.L_x_102) ;  /* 0x000000001014794e */ /* 0x000fee0000000000 */
[----:B---34-:R-:W-:Y:S05]  /*67d0*/  CALL.ABS.NOINC R2 ;  /* 0x0000000002007343 */ /* 0x018fea0003c00000 */
.L_x_102:
[----:B------:R-:W-:Y:S05]  /*67e0*/  WARPSYNC.ALL ;  /* 0x0000000000007948 */ /* 0x000fea0003800000 */
[----:B------:R-:W-:Y:S01]  /*67f0*/  R2UR UR4, R25 ;  /* 0x00000000190472ca */ /* 0x000fe200000e0000 */
[----:B-1-3--:R-:W-:Y:S01]  /*6800*/  HADD2.F32 R3, -RZ, R28.H0_H0 ;  /* 0x2000001cff037230 */ /* 0x00afe20000004100 */
[----:B------:R-:W-:Y:S01]  /*6810*/  SHF.L.U32 R62, R54, 0x1, RZ ;  /* 0x00000001363e7819 */ /* 0x000fe200000006ff */
[----:B------:R-:W-:Y:S01]  /*6820*/  HADD2.F32 R20, -RZ, R30.H0_H0 ;  /* 0x2000001eff147230 */ /* 0x000fe20000004100 */
[----:B------:R-:W-:Y:S01]  /*6830*/  ISETP.NE.AND P0, PT, R55, RZ, PT ;  /* 0x000000ff3700720c */ /* 0x000fe20003f05270 */
[----:B------:R-:W-:Y:S08]  /*6840*/  BSSY.RECONVERGENT B0, `(.L_x_103) ;  /* 0x000004e000007945 */ /* 0x000ff00003800200 */
[----:B------:R-:W1:Y:S02]  /*6850*/  LDTM.16dp256bit.x4 R4, tmem[UR4] ;  /* 0x00000004000479ee */ /* 0x000e640008120000 */
[C---:B-1----:R-:W-:Y:S01]  /*6860*/  FMUL R0, R24.reuse, R4 ;  /* 0x0000000418007220 */ /* 0x042fe20000400000 */
[----:B------:R-:W-:Y:S02]  /*6870*/  HADD2.F32 R4, -RZ, R28.H1_H1 ;  /* 0x3000001cff047230 */ /* 0x000fe40000004100 */
[----:B------:R-:W-:Y:S01]  /*6880*/  FMUL R2, R24, R5 ;  /* 0x0000000518027220 */ /* 0x000fe20000400000 */
[--C-:B------:R-:W-:Y:S02]  /*6890*/  HADD2.F32 R5, -RZ, R29.reuse.H0_H0 ;  /* 0x2000001dff057230 */ /* 0x100fe40000004100 */
[----:B------:R-:W-:Y:S01]  /*68a0*/  FFMA R0, R26, R3, R0 ;  /* 0x000000031a007223 */ /* 0x000fe20000000000 */
[----:B------:R-:W-:Y:S01]  /*68b0*/  FMUL R3, R24, R6 ;  /* 0x0000000618037220 */ /* 0x000fe20000400000 */
[----:B------:R-:W-:Y:S02]  /*68c0*/  HADD2.F32 R6, -RZ, R29.H1_H1 ;  /* 0x3000001dff067230 */ /* 0x000fe40000004100 */
[----:B------:R-:W-:Y:S01]  /*68d0*/  FFMA R2, R26, R4, R2 ;  /* 0x000000041a027223 */ /* 0x000fe20000000002 */
[----:B------:R-:W-:Y:S01]  /*68e0*/  FMUL R7, R24, R7 ;  /* 0x0000000718077220 */ /* 0x000fe20000400000 */
[----:B------:R-:W-:Y:S01]  /*68f0*/  FFMA R3, R26, R5, R3 ;  /* 0x000000051a037223 */ /* 0x000fe20000000003 */
[C---:B------:R-:W-:Y:S01]  /*6900*/  FMUL R4, R24.reuse, R8 ;  /* 0x0000000818047220 */ /* 0x040fe20000400000 */
[----:B------:R-:W-:Y:S01]  /*6910*/  FMUL R5, R24, R9 ;  /* 0x0000000918057220 */ /* 0x000fe20000400000 */
[----:B------:R-:W-:Y:S01]  /*6920*/  F2FP.F16.F32.PACK_AB R32, R2, R0 ;  /* 0x000000000220723e */ /* 0x000fe200000000ff */
[C---:B------:R-:W-:Y:S01]  /*6930*/  FFMA R7, R26.reuse, R6, R7 ;  /* 0x000000061a077223 */ /* 0x040fe20000000007 */
[----:B------:R-:W-:Y:S02]  /*6940*/  HADD2.F32 R0, -RZ, R30.H1_H1 ;  /* 0x3000001eff007230 */ /* 0x000fe40000004100 */
[----:B------:R-:W-:Y:S01]  /*6950*/  FFMA R4, R26, R20, R4 ;  /* 0x000000141a047223 */ /* 0x000fe20000000004 */
[--C-:B------:R-:W-:Y:S02]  /*6960*/  HADD2.F32 R2, -RZ, R31.reuse.H0_H0 ;  /* 0x2000001fff027230 */ /* 0x100fe40000004100 */
[----:B------:R-:W-:Y:S01]  /*6970*/  FMUL R6, R24, R10 ;  /* 0x0000000a18067220 */ /* 0x000fe20000400000 */
[----:B------:R-:W-:Y:S01]  /*6980*/  F2FP.F16.F32.PACK_AB R33, R7, R3 ;  /* 0x000000030721723e */ /* 0x000fe200000000ff */
[----:B------:R-:W-:Y:S02]  /*6990*/  HADD2.F32 R3, -RZ, R31.H1_H1 ;  /* 0x3000001fff037230 */ /* 0x000fe40000004100 */
[----:B------:R-:W-:Y:S01]  /*69a0*/  FFMA R5, R26, R0, R5 ;  /* 0x000000001a057223 */ /* 0x000fe20000000005 */
[C---:B------:R-:W-:Y:S01]  /*69b0*/  FMUL R11, R24.reuse, R11 ;  /* 0x0000000b180b7220 */ /* 0x040fe20000400000 */
[--C-:B----4-:R-:W-:Y:S02]  /*69c0*/  HADD2.F32 R7, -RZ, R36.reuse.H0_H0 ;  /* 0x20000024ff077230 */ /* 0x110fe40000004100 */
[C---:B------:R-:W-:Y:S01]  /*69d0*/  FMUL R8, R24.reuse, R12 ;  /* 0x0000000c18087220 */ /* 0x040fe20000400000 */
[----:B------:R-:W-:Y:S02]  /*69e0*/  HADD2.F32 R0, -RZ, R36.H1_H1 ;  /* 0x30000024ff007230 */ /* 0x000fe40000004100 */
[----:B------:R-:W-:Y:S01]  /*69f0*/  FMUL R9, R24, R13 ;  /* 0x0000000d18097220 */ /* 0x000fe20000400000 */
[C---:B------:R-:W-:Y:S01]  /*6a00*/  FFMA R6, R26.reuse, R2, R6 ;  /* 0x000000021a067223 */ /* 0x040fe20000000006 */
[C---:B------:R-:W-:Y:S01]  /*6a10*/  FFMA R11, R26.reuse, R3, R11 ;  /* 0x000000031a0b7223 */ /* 0x040fe2000000000b */
[C---:B------:R-:W-:Y:S01]  /*6a20*/  FFMA R8, R26.reuse, R7, R8 ;  /* 0x000000071a087223 */ /* 0x040fe20000000008 */
[----:B------:R-:W-:Y:S01]  /*6a30*/  FFMA R9, R26, R0, R9 ;  /* 0x000000001a097223 */ /* 0x000fe20000000009 */
[--C-:B------:R-:W-:Y:S02]  /*6a40*/  HADD2.F32 R2, -RZ, R37.reuse.H0_H0 ;  /* 0x20000025ff027230 */ /* 0x100fe40000004100 */
[C---:B------:R-:W-:Y:S01]  /*6a50*/  FMUL R10, R24.reuse, R14 ;  /* 0x0000000e180a7220 */ /* 0x040fe20000400000 */
[----:B------:R-:W-:Y:S02]  /*6a60*/  HADD2.F32 R0, -RZ, R37.H1_H1 ;  /* 0x30000025ff007230 */ /* 0x000fe40000004100 */
[----:B------:R-:W-:Y:S01]  /*6a70*/  FMUL R15, R24, R15 ;  /* 0x0000000f180f7220 */ /* 0x000fe20000400000 */
[----:B------:R-:W-:Y:S01]  /*6a80*/  F2FP.F16.F32.PACK_AB R34, R5, R4 ;  /* 0x000000040522723e */ /* 0x000fe200000000ff */
[----:B------:R-:W-:Y:S01]  /*6a90*/  FFMA R10, R26, R2, R10 ;  /* 0x000000021a0a7223 */ /* 0x000fe2000000000a */
[----:B------:R-:W-:Y:S01]  /*6aa0*/  FMUL R12, R24, R16 ;  /* 0x00000010180c7220 */ /* 0x000fe20000400000 */
[----:B------:R-:W-:Y:S01]  /*6ab0*/  FFMA R15, R26, R0, R15 ;  /* 0x000000001a0f7223 */ /* 0x000fe2000000000f */
[--C-:B------:R-:W-:Y:S01]  /*6ac0*/  HADD2.F32 R0, -RZ, R38.reuse.H0_H0 ;  /* 0x20000026ff007230 */ /* 0x100fe20000004100 */
[----:B------:R-:W-:Y:S01]  /*6ad0*/  MOV R5, UR46 ;  /* 0x0000002e00057c02 */ /* 0x000fe20008000f00 */
[----:B------:R-:W-:Y:S02]  /*6ae0*/  HADD2.F32 R2, -RZ, R38.H1_H1 ;  /* 0x30000026ff027230 */ /* 0x000fe40000004100 */
[C---:B------:R-:W-:Y:S01]  /*6af0*/  FMUL R13, R24.reuse, R17 ;  /* 0x00000011180d7220 */ /* 0x040fe20000400000 */
[--C-:B------:R-:W-:Y:S02]  /*6b00*/  HADD2.F32 R3, -RZ, R39.reuse.H0_H0 ;  /* 0x20000027ff037230 */ /* 0x100fe40000004100 */
[C---:B------:R-:W-:Y:S01]  /*6b10*/  FMUL R14, R24.reuse, R18 ;  /* 0x00000012180e7220 */ /* 0x040fe20000400000 */
[----:B------:R-:W-:Y:S02]  /*6b20*/  HADD2.F32 R4, -RZ, R39.H1_H1 ;  /* 0x30000027ff047230 */ /* 0x000fe40000004100 */
[----:B------:R-:W-:Y:S01]  /*6b30*/  FMUL R19, R24, R19 ;  /* 0x0000001318137220 */ /* 0x000fe20000400000 */
[C---:B------:R-:W-:Y:S01]  /*6b40*/  FFMA R12, R26.reuse, R0, R12 ;  /* 0x000000001a0c7223 */ /* 0x040fe2000000000c */
[----:B------:R-:W-:Y:S01]  /*6b50*/  LEA R5, R5, R44, 0xb ;  /* 0x0000002c05057211 */ /* 0x000fe200078e58ff */
[C---:B------:R-:W-:Y:S01]  /*6b60*/  FFMA R13, R26.reuse, R2, R13 ;  /* 0x000000021a0d7223 */ /* 0x040fe2000000000d */
[C---:B------:R-:W-:Y:S01]  /*6b70*/  FFMA R14, R26.reuse, R3, R14 ;  /* 0x000000031a0e7223 */ /* 0x040fe2000000000e */
[----:B------:R-:W-:Y:S01]  /*6b80*/  FFMA R19, R26, R4, R19 ;  /* 0x000000041a137223 */ /* 0x000fe20000000013 */
[----:B------:R-:W-:Y:S02]  /*6b90*/  F2FP.F16.F32.PACK_AB R35, R11, R6 ;  /* 0x000000060b23723e */ /* 0x000fe400000000ff */
[----:B------:R-:W-:Y:S02]  /*6ba0*/  LEA R5, R5, UR44, 0x1 ;  /* 0x0000002c05057c11 */ /* 0x000fe4000f8e08ff */
[----:B------:R-:W-:Y:S02]  /*6bb0*/  F2FP.F16.F32.PACK_AB R8, R9, R8 ;  /* 0x000000080908723e */ /* 0x000fe400000000ff */
[----:B------:R-:W-:Y:S01]  /*6bc0*/  F2FP.F16.F32.PACK_AB R9, R15, R10 ;  /* 0x0000000a0f09723e */ /* 0x000fe200000000ff */
[----:B------:R1:W-:Y:S01]  /*6bd0*/  STSM.16.M88.4 [R5+0x200], R32 ;  /* 0x0002002005007844 */ /* 0x0003e20000000200 */
[----:B------:R-:W-:Y:S02]  /*6be0*/  F2FP.F16.F32.PACK_AB R10, R13, R12 ;  /* 0x0000000c0d0a723e */ /* 0x000fe400000000ff */
[----:B------:R-:W-:Y:S02]  /*6bf0*/  F2FP.F16.F32.PACK_AB R11, R19, R14 ;  /* 0x0000000e130b723e */ /* 0x000fe400000000ff */
[----:B------:R-:W-:Y:S05]  /*6c00*/  IADD3 R0, PT, PT, R62, 0x200, R5 ;  /* 0x000002003e007810 */ /* 0x000fea0007ffe005 */
[----:B------:R1:W-:Y:S01]  /*6c10*/  STSM.16.M88.4 [R0], R8 ;  /* 0x0000000800007844 */ /* 0x0003e20000000200 */
[----:B------:R-:W-:Y:S01]  /*6c20*/  @!PT LDS RZ, [RZ] ;  /* 0x00000000fffff984 */ /* 0x000fe20000000800 */
[----:B------:R-:W-:Y:S01]  /*6c30*/  @!PT LDS RZ, [RZ] ;  /* 0x00000000fffff984 */ /* 0x000fe20000000800 */
[----:B------:R-:W-:Y:S01]  /*6c40*/  @!PT LDS RZ, [RZ] ;  /* 0x00000000fffff984 */ /* 0x000fe20000000800 */
[----:B------:R-:W-:Y:S01]  /*6c50*/  @!PT LDS RZ, [RZ] ;  /* 0x00000000fffff984 */ /* 0x000fe20000000800 */
[----:B------:R2:W-:Y:S07]  /*6c60*/  MEMBAR.ALL.CTA ;  /* 0x0000000000007992 */ /* 0x0005ee0000008000 */
[----:B--2---:R-:W2:Y:S02]  /*6c70*/  FENCE.VIEW.ASYNC.S ;  /* 0x00000000000073c6 */ /* 0x004ea40000000000 */
[----:B--2---:R-:W-:Y:S06]  /*6c80*/  BAR.SYNC.DEFER_BLOCKING 0x1, 0x80 ;  /* 0x0042000000007b1d */ /* 0x004fec0000010000 */
[----:B------:R-:W-:Y:S05]  /*6c90*/  @P0 BRA `(.L_x_104) ;  /* 0x0000000000200947 */ /* 0x000fea0003800000 */
[----:B------:R-:W2:Y:S01]  /*6ca0*/  LDCU.64 UR6, c[0x0][0x348] ;  /* 0x00006900ff0677ac */ /* 0x000ea20008000a00 */
[----:B------:R-:W-:Y:S01]  /*6cb0*/  ULEA UR5, UR46, UR44, 0xc ;  /* 0x0000002c2e057291 */ /* 0x000fe2000f8e60ff */
[----:B------:R-:W-:Y:S03]  /*6cc0*/  UMOV UR51, UR36 ;  /* 0x0000002400337c82 */ /* 0x000fe60008000000 */
[----:B------:R-:W-:Y:S02]  /*6cd0*/  UIADD3 UR48, UPT, UPT, UR5, 0x200, URZ ;  /* 0x0000020005307890 */ /* 0x000fe4000fffe0ff */
[----:B--2---:R-:W-:Y:S04]  /*6ce0*/  UIADD3 UR4, UP0, UPT, UR6, 0x680, URZ ;  /* 0x0000068006047890 */ /* 0x004fe8000ff1e0ff */
[----:B------:R-:W-:Y:S09]  /*6cf0*/  UIADD3.X UR5, UPT, UPT, URZ, UR7, URZ, UP0, !UPT ;  /* 0x00000007ff057290 */ /* 0x000ff200087fe4ff */
[----:B------:R2:W-:Y:S02]  /*6d00*/  UTMASTG.3D [UR48], [UR4] ;  /* 0x00000030040073b5 */ /* 0x0005e40008010000 */
[----:B--2---:R0:W-:Y:S02]  /*6d10*/  UTMACMDFLUSH ;  /* 0x00000000000079b7 */ /* 0x0041e40000000000 */
.L_x_104:
[----:B------:R-:W-:Y:S05]  /*6d20*/  BSYNC.RECONVERGENT B0 ;  /* 0x0000000000007941 */ /* 0x000fea0003800200 */
.L_x_103:
[----:B------:R-:W-:Y:S01]  /*6d30*/  UIADD3 UR47, UPT, UPT, UR46, 0x1, URZ ;  /* 0x000000012e2f7890 */ /* 0x000fe2000fffe0ff */
[----:B------:R-:W-:Y:S03]  /*6d40*/  BSSY.RECONVERGENT B0, `(.L_x_105) ;  /* 0x0000005000007945 */ /* 0x000fe60003800200 */
[----:B------:R-:W-:Y:S04]  /*6d50*/  UISETP.NE.AND UP0, UPT, UR47, 0x3, UPT ;  /* 0x000000032f00788c */ /* 0x000fe8000bf05270 */
[----:B------:R-:W-:Y:S01]  /*6d60*/  USEL UR45, UR47, URZ, UP0 ;  /* 0x000000ff2f2d7287 */ /* 0x000fe20008000000 */
[----:B------:R-:W-:Y:S11]  /*6d70*/  @P0 BRA `(.L_x_106) ;  /* 0x0000000000040947 */ /* 0x000ff60003800000 */
[----:B------:R-:W-:Y:S04]  /*6d80*/  DEPBAR.LE SB0, 0x1 ;  /* 0x000080400000791a */ /* 0x000fe80000000000 */
.L_x_106:
[----:B------:R-:W-:Y:S05]  /*6d90*/  BSYNC.RECONVERGENT B0 ;  /* 0x0000000000007941 */ /* 0x000fea0003800200 */
.L_x_105:
[----:B------:R-:W-:Y:S01]  /*6da0*/  BAR.SYNC.DEFER_BLOCKING 0x1, 0x80 ;  /* 0x0042000000007b1d */ /* 0x000fe20000010000 */
[----:B------:R-:W-:Y:S01]  /*6db0*/  ISETP.NE.AND P1, PT, R61, RZ, PT ;  /* 0x000000ff3d00720c */ /* 0x000fe20003f25270 */
[----:B------:R-:W-:Y:S01]  /*6dc0*/  UISETP.NE.AND UP0, UPT, UR53, URZ, UPT ;  /* 0x000000ff3500728c */ /* 0x000fe2000bf05270 */
[----:B------:R-:W-:Y:S11]  /*6dd0*/  LEA R2, R64, UR44, 0x3 ;  /* 0x0000002c40027c11 */ /* 0x000ff6000f8e18ff */
[----:B------:R-:W-:Y:S01]  /*6de0*/  @P1 SHF.L.U32 R3, R63, 0x1f, RZ ;  /* 0x0000001f3f031819 */ /* 0x000fe200000006ff */
[----:B------:R-:W-:Y:S06]  /*6df0*/  BRA.U !UP0, `(.L_x_107) ;  /* 0x0000000108247547 */ /* 0x000fec000b800000 */
[----:B------:R-:W-:Y:S01]  /*6e00*/  IMAD.U32 R4, RZ, RZ, UR52 ;  /* 0x00000034ff047e24 */ /* 0x000fe2000f8e00ff */
[----:B-1----:R-:W-:Y:S01]  /*6e10*/  MOV R0, UR54 ;  /* 0x0000003600007c02 */ /* 0x002fe20008000f00 */
[----:B------:R-:W-:Y:S03]  /*6e20*/  UIADD3 UR4, UPT, UPT, UR52, 0x1, URZ ;  /* 0x0000000134047890 */ /* 0x000fe6000fffe0ff */
[----:B------:R-:W-:Y:S01]  /*6e30*/  @P1 LEA R4, R4, UR44, 0x3 ;  /* 0x0000002c04041c11 */ /* 0x000fe2000f8e18ff */
[----:B------:R-:W-:Y:S04]  /*6e40*/  UISETP.NE.AND UP0, UPT, UR4, 0x3, UPT ;  /* 0x000000030400788c */ /* 0x000fe8000bf05270 */
[----:B------:R-:W-:Y:S01]  /*6e50*/  @P1 VIADD R4, R4, 0x78 ;  /* 0x0000007804041836 */ /* 0x000fe20000000000 */
[----:B------:R-:W-:Y:S04]  /*6e60*/  USEL UR52, UR4, URZ, UP0 ;  /* 0x000000ff04347287 */ /* 0x000fe80008000000 */
[----:B------:R-:W-:Y:S04]  /*6e70*/  @P1 PRMT R0, R0, 0x654, R4 ;  /* 0x0000065400001816 */ /* 0x000fe80000000004 */
[----:B------:R2:W-:Y:S04]  /*6e80*/  @P1 SYNCS.ARRIVE.TRANS64.RED.A1T0 RZ, [R0+URZ], RZ ;  /* 0x000000ff00ff19a7 */ /* 0x0005e800081004ff */
.L_x_107:
[----:B------:R-:W3:Y:S01]  /*6e90*/  @P1 SYNCS.PHASECHK.TRANS64.TRYWAIT P0, [R2+URZ+0x60], R3 ;  /* 0x00006003020015a7 */ /* 0x000ee200080011ff */
[----:B------:R-:W-:Y:S01]  /*6ea0*/  BSSY B1, `(.L_x_108) ;  /* 0x0000013000017945 */ /* 0x000fe20003800000 */
[----:B---3--:R-:W-:Y:S03]  /*6eb0*/  @P1 SEL R65, RZ, 0x1, !P0 ;  /* 0x00000001ff411807 */ /* 0x008fe60004000000 */
[----:B------:R-:W-:Y:S05]  /*6ec0*/  @!P1 BRA `(.L_x_109) ;  /* 0x0000000000409947 */ /* 0x000fea0003800000 */
[----:B------:R-:W-:Y:S01]  /*6ed0*/  ISETP.NE.AND P1, PT, R66, RZ, PT ;  /* 0x000000ff4200720c */ /* 0x000fe20003f25270 */
[----:B------:R-:W-:Y:S01]  /*6ee0*/  BSSY B0, `(.L_x_110) ;  /* 0x0000009000007945 */ /* 0x000fe20003800000 */
[----:B------:R-:W-:Y:S11]  /*6ef0*/  ISETP.NE.AND P0, PT, R65, RZ, PT ;  /* 0x000000ff4100720c */ /* 0x000ff60003f05270 */
[----:B------:R-:W-:Y:S05]  /*6f00*/  @P1 IMAD R3, R64, 0x800, R44 ;  /* 0x0000080040031824 */ /* 0x000fea00078e022c */
[----:B------:R-:W-:Y:S05]  /*6f10*/  @P1 LEA R3, R3, UR44, 0x1 ;  /* 0x0000002c03031c11 */ /* 0x000fea000f8e08ff */
[----:B-12---:R-:W-:Y:S01]  /*6f20*/  @P1 IMAD.IADD R0, R62, 0x1, R3 ;  /* 0x000000013e001824 */ /* 0x006fe200078e0203 */
[----:B------:R-:W-:Y:S06]  /*6f30*/  @P0 BRA `(.L_x_111) ;  /* 0x00000000000c0947 */ /* 0x000fec0003800000 */
[----:B------:R-:W-:Y:S04]  /*6f40*/  SHF.L.U32 R63, R63, 0x1f, RZ ;  /* 0x0000001f3f3f7819 */ /* 0x000fe800000006ff */
[----:B------:R-:W1:Y:S02]  /*6f50*/  SYNCS.PHASECHK.TRANS64.TRYWAIT P0, [R2+URZ+0x60], R63 ;  /* 0x0000603f020075a7 */ /* 0x000e6400080011ff */
[----:B-1----:R-:W-:Y:S05]  /*6f60*/  @!P0 BRA `(.L_x_112) ;  /* 0x0000001400808947 */ /* 0x002fea0003800000 */
.L_x_111:
[----:B------:R-:W-:Y:S05]  /*6f70*/  BSYNC B0 ;  /* 0x0000000000007941 */ /* 0x000fea0003800000 */
.L_x_110:
[----:B------:R-:W-:Y:S11]  /*6f80*/  ISETP.NE.AND P0, PT, R66, RZ, PT ;  /* 0x000000ff4200720c */ /* 0x000ff60003f05270 */
[----:B------:R-:W-:Y:S02]  /*6f90*/  @!UPT UIADD3 URZ, UPT, UPT, URZ, URZ, URZ ;  /* 0x000000fffffff290 */ /* 0x000fe4000fffe0ff */
[----:B------:R-:W-:Y:S05]  /*6fa0*/  @P0 WARPSYNC.ALL ;  /* 0x0000000000000948 */ /* 0x000fea0003800000 */
[----:B------:R3:W4:Y:S04]  /*6fb0*/  @P0 LDSM.16.M88.4 R28, [R3+0x200] ;  /* 0x00020000031c083b */ /* 0x0007280000000200 */
[----:B------:R3:W2:Y:S02]  /*6fc0*/  @P0 LDSM.16.M88.4 R36, [R0+0x200] ;  /* 0x000200000024083b */ /* 0x0006a40000000200 */
.L_x_109:
[----:B------:R-:W-:Y:S05]  /*6fd0*/  BSYNC B1 ;  /* 0x0000000000017941 */ /* 0x000fea0003800000 */
.L_x_108:
[----:B-123--:R-:W-:Y:S05]  /*6fe0*/  VIADD R0, R25, 0x20 ;  /* 0x0000002019007836 */ /* 0x00efea0000000000 */
[----:B------:R-:W-:Y:S04]  /*6ff0*/  SHF.R.U32.HI R0, RZ, 0x15, R0 ;  /* 0x00000015ff007819 */ /* 0x000fe80000011600 */
[----:B------:R-:W-:Y:S11]  /*7000*/  LOP3.LUT P0, RZ, R0, 0x3, R46, 0x48, !PT ;  /* 0x0000000300ff7812 */ /* 0x000ff6000780482e */
[----:B------:R-:W-:Y:S02]  /*7010*/  @!UPT UIADD3 URZ, UPT, UPT, URZ, URZ, URZ ;  /* 0x000000fffffff290 */ /* 0x000fe4000fffe0ff */
[----:B------:R-:W-:Y:S05]  /*7020*/  @!P0 BRA `(.L_x_113) ;  /* 0x0000000000408947 */ /* 0x000fea0003800000 */
[----:B------:R-:W1:Y:S01]  /*7030*/  LDCU.64 UR8, c[0x4][0x70] ;  /* 0x01000e00ff0877ac */ /* 0x000e620008000a00 */
[----:B------:R-:W-:Y:S01]  /*7040*/  MOV R3, 0x0 ;  /* 0x0000000000037802 */ /* 0x000fe20000000f00 */
[----:B------:R-:W-:Y:S02]  /*7050*/  HFMA2 R12, -RZ, RZ, 0, 5.9604644775390625e-08 ;  /* 0x00000001ff0c7431 */ /* 0x000fe400000001ff */
[----:B------:R-:W-:Y:S02]  /*7060*/  IMAD.MOV.U32 R8, RZ, RZ, 0x192 ;  /* 0x00000192ff087424 */ /* 0x000fe400078e00ff */
[----:B------:R-:W-:Y:S01]  /*7070*/  IMAD.MOV.U32 R13, RZ, RZ, RZ ;  /* 0x000000ffff0d7224 */ /* 0x000fe200078e00ff */
[----:B------:R-:W2:Y:S01]  /*7080*/  LDCU.64 UR6, c[0x4][0x78] ;  /* 0x01000f00ff0677ac */ /* 0x000ea20008000a00 */
[----:B------:R-:W3:Y:S01]  /*7090*/  LDC.64 R2, c[0x4][R3] ;  /* 0x0100000003027b82 */ /* 0x000ee20000000a00 */
[----:B------:R-:W5:Y:S01]  /*70a0*/  LDCU.64 UR4, c[0x4][0x10] ;  /* 0x01000200ff0477ac */ /* 0x000f620008000a00 */
[----:B-1----:R-:W-:Y:S01]  /*70b0*/  MOV R5, UR9 ;  /* 0x0000000900057c02 */ /* 0x002fe20008000f00 */
[----:B------:R-:W-:Y:S01]  /*70c0*/  IMAD.U32 R4, RZ, RZ, UR8 ;  /* 0x00000008ff047e24 */ /* 0x000fe2000f8e00ff */
[----:B--2---:R-:W-:Y:S01]  /*70d0*/  MOV R7, UR7 ;  /* 0x0000000700077c02 */ /* 0x004fe20008000f00 */
[----:B------:R-:W-:Y:S01]  /*70e0*/  IMAD.U32 R6, RZ, RZ, UR6 ;  /* 0x00000006ff067e24 */ /* 0x000fe2000f8e00ff */
[----:B-----5:R-:W-:Y:S01]  /*70f0*/  MOV R11, UR5 ;  /* 0x00000005000b7c02 */ /* 0x020fe20008000f00 */
[----:B------:R-:W-:Y:S02]  /*7100*/  IMAD.U32 R10, RZ, RZ, UR4 ;  /* 0x00000004ff0a7e24 */ /* 0x000fe4000f8e00ff */
[----:B------:R-:W-:Y:S07]  /*7110*/  LEPC R20, `(.L_x_113) ;  /* 0x000000001014794e */ /* 0x000fee0000000000 */
[----:B---34-:R-:W-:Y:S05]  /*7120*/  CALL.ABS.NOINC R2 ;  /* 0x0000000002007343 */ /* 0x018fea0003c00000 */
.L_x_113:
[----:B------:R-:W-:Y:S01]  /*7130*/  ISETP.NE.AND P0, PT, R55, RZ, PT ;  /* 0x000000ff3700720c */ /* 0x000fe20003f05270 */
[----:B------:R-:W-:Y:S05]  /*7140*/  WARPSYNC.ALL ;  /* 0x0000000000007948 */ /* 0x000fea0003800000 */
[----:B------:R-:W-:Y:S01]  /*7150*/  R2UR UR4, R25 ;  /* 0x00000000190472ca */ /* 0x000fe200000e0000 */
[--C-:B----4-:R-:W-:Y:S01]  /*7160*/  HADD2.F32 R20, -RZ, R28.reuse.H0_H0 ;  /* 0x2000001cff147230 */ /* 0x110fe20000004100 */
[----:B------:R-:W-:Y:S01]  /*7170*/  BSSY.RECONVERGENT B0, `(.L_x_114) ;  /* 0x0000056000007945 */ /* 0x000fe20003800200 */
[----:B------:R-:W-:Y:S02]  /*7180*/  HADD2.F32 R21, -RZ, R28.H1_H1 ;  /* 0x3000001cff157230 */ /* 0x000fe40000004100 */
[--C-:B------:R-:W-:Y:S02]  /*7190*/  HADD2.F32 R25, -RZ, R29.reuse.H0_H0 ;  /* 0x2000001dff197230 */ /* 0x100fe40000004100 */
[----:B------:R-:W-:Y:S02]  /*71a0*/  HADD2.F32 R28, -RZ, R30.H0_H0 ;  /* 0x2000001eff1c7230 */ /* 0x000fe40000004100 */
[--C-:B------:R-:W-:Y:S02]  /*71b0*/  HADD2.F32 R32, -RZ, R36.reuse.H0_H0 ;  /* 0x20000024ff207230 */ /* 0x100fe40000004100 */
[----:B------:R-:W-:Y:S02]  /*71c0*/  HADD2.F32 R33, -RZ, R36.H1_H1 ;  /* 0x30000024ff217230 */ /* 0x000fe40000004100 */
[----:B------:R-:W1:Y:S01]  /*71d0*/  LDTM.16dp256bit.x4 R4, tmem[UR4+0x20] ;  /* 0x00002004000479ee */ /* 0x000e620008120000 */
[----:B------:R-:W-:Y:S01]  /*71e0*/  NOP ;  /* 0x0000000000007918 */ /* 0x000fe20000000000 */
[----:B------:R-:W-:Y:S01]  /*71f0*/  R2UR UR4, R27 ;  /* 0x000000001b0472ca */ /* 0x000fe200000e0000 */
[----:B------:R-:W-:Y:S02]  /*7200*/  HADD2.F32 R27, -RZ, R29.H1_H1 ;  /* 0x3000001dff1b7230 */ /* 0x000fe40000004100 */
[----:B------:R-:W-:Y:S02]  /*7210*/  HADD2.F32 R29, -RZ, R30.H1_H1 ;  /* 0x3000001eff1d7230 */ /* 0x000fe40000004100 */
[--C-:B------:R-:W-:Y:S02]  /*7220*/  HADD2.F32 R30, -RZ, R31.reuse.H0_H0 ;  /* 0x2000001fff1e7230 */ /* 0x100fe40000004100 */
[----:B------:R-:W-:Y:S02]  /*7230*/  HADD2.F32 R31, -RZ, R31.H1_H1 ;  /* 0x3000001fff1f7230 */ /* 0x000fe40000004100 */
[--C-:B------:R-:W-:Y:S02]  /*7240*/  HADD2.F32 R34, -RZ, R37.reuse.H0_H0 ;  /* 0x20000025ff227230 */ /* 0x100fe40000004100 */
[----:B------:R-:W-:Y:S02]  /*7250*/  HADD2.F32 R35, -RZ, R37.H1_H1 ;  /* 0x30000025ff237230 */ /* 0x000fe40000004100 */
[----:B------:R-:W-:Y:S01]  /*7260*/  UIADD3 UR4, UPT, UPT, UR4, 0xe0, URZ ;  /* 0x000000e004047890 */ /* 0x000fe2000fffe0ff */
[--C-:B------:R-:W-:Y:S02]  /*7270*/  HADD2.F32 R36, -RZ, R38.reuse.H0_H0 ;  /* 0x20000026ff247230 */ /* 0x100fe40000004100 */
[----:B------:R-:W-:Y:S01]  /*7280*/  HADD2.F32 R37, -RZ, R38.H1_H1 ;  /* 0x30000026ff257230 */ /* 0x000fe20000004100 */
[----:B------:R-:W-:Y:S01]  /*7290*/  UPRMT UR4, UR54, 0x654, UR4 ;  /* 0x0000065436047896 */ /* 0x000fe20008000004 */
[--C-:B------:R-:W-:Y:S02]  /*72a0*/  HADD2.F32 R38, -RZ, R39.reuse.H0_H0 ;  /* 0x20000027ff267230 */ /* 0x100fe40000004100 */
[----:B------:R-:W-:Y:S02]  /*72b0*/  HADD2.F32 R39, -RZ, R39.H1_H1 ;  /* 0x30000027ff277230 */ /* 0x000fe40000004100 */
[C---:B-1----:R-:W-:Y:S01]  /*72c0*/  FMUL R4, R24.reuse, R4 ;  /* 0x0000000418047220 */ /* 0x042fe20000400000 */
[C---:B------:R-:W-:Y:S01]  /*72d0*/  FMUL R5, R24.reuse, R5 ;  /* 0x0000000518057220 */ /* 0x040fe20000400000 */
[C---:B------:R-:W-:Y:S01]  /*72e0*/  FMUL R6, R24.reuse, R6 ;  /* 0x0000000618067220 */ /* 0x040fe20000400000 */
[----:B------:R-:W-:Y:S01]  /*72f0*/  FMUL R7, R24, R7 ;  /* 0x0000000718077220 */ /* 0x000fe20000400000 */
[----:B------:R-:W-:Y:S01]  /*7300*/  SYNCS.ARRIVE.TRANS64.RED.A1T0 RZ, [UR4], RZ ;  /* 0x000000ffffff79a7 */ /* 0x000fe20008100404 */
[C---:B------:R-:W-:Y:S01]  /*7310*/  FFMA R4, R26.reuse, R20, R4 ;  /* 0x000000141a047223 */ /* 0x040fe20000000004 */
[C---:B------:R-:W-:Y:S01]  /*7320*/  FFMA R5, R26.reuse, R21, R5 ;  /* 0x000000151a057223 */ /* 0x040fe20000000005 */
[C---:B------:R-:W-:Y:S01]  /*7330*/  FFMA R6, R26.reuse, R25, R6 ;  /* 0x000000191a067223 */ /* 0x040fe20000000006 */
[----:B------:R-:W-:Y:S01]  /*7340*/  FFMA R7, R26, R27, R7 ;  /* 0x0000001b1a077223 */ /* 0x000fe20000000007 */
[C---:B------:R-:W-:Y:S01]  /*7350*/  FMUL R8, R24.reuse, R8 ;  /* 0x0000000818087220 */ /* 0x040fe20000400000 */
[C---:B------:R-:W-:Y:S01]  /*7360*/  FMUL R9, R24.reuse, R9 ;  /* 0x0000000918097220 */ /* 0x040fe20000400000 */
[----:B------:R-:W-:Y:S01]  /*7370*/  F2FP.F16.F32.PACK_AB R4, R5, R4 ;  /* 0x000000040504723e */ /* 0x000fe200000000ff */
[----:B------:R-:W-:Y:S01]  /*7380*/  FMUL R10, R24, R10 ;  /* 0x0000000a180a7220 */ /* 0x000fe20000400000 */
[----:B------:R-:W-:Y:S01]  /*7390*/  F2FP.F16.F32.PACK_AB R5, R7, R6 ;  /* 0x000000060705723e */ /* 0x000fe200000000ff */
[C---:B------:R-:W-:Y:S01]  /*73a0*/  FFMA R8, R26.reuse, R28, R8 ;  /* 0x0000001c1a087223 */ /* 0x040fe20000000008 */
[----:B------:R-:W-:Y:S01]  /*73b0*/  FFMA R9, R26, R29, R9 ;  /* 0x0000001d1a097223 */ /* 0x000fe20000000009 */
[C---:B------:R-:W-:Y:S01]  /*73c0*/  FMUL R11, R24.reuse, R11 ;  /* 0x0000000b180b7220 */ /* 0x040fe20000400000 */
[C---:B------:R-:W-:Y:S01]  /*73d0*/  FMUL R0, R24.reuse, R12 ;  /* 0x0000000c18007220 */ /* 0x040fe20000400000 */
[----:B------:R-:W-:Y:S01]  /*73e0*/  FMUL R2, R24, R13 ;  /* 0x0000000d18027220 */ /* 0x000fe20000400000 */
[----:B------:R-:W-:Y:S01]  /*73f0*/  FFMA R10, R26, R30, R10 ;  /* 0x0000001e1a0a7223 */ /* 0x000fe2000000000a */
[----:B------:R-:W-:Y:S01]  /*7400*/  FMUL R3, R24, R14 ;  /* 0x0000000e18037220 */ /* 0x000fe20000400000 */
[----:B------:R-:W-:Y:S01]  /*7410*/  F2FP.F16.F32.PACK_AB R6, R9, R8 ;  /* 0x000000080906723e */ /* 0x000fe200000000ff */
[----:B------:R-:W-:Y:S01]  /*7420*/  FFMA R11, R26, R31, R11 ;  /* 0x0000001f1a0b7223 */ /* 0x000fe2000000000b */
[C---:B------:R-:W-:Y:S01]  /*7430*/  FMUL R15, R24.reuse, R15 ;  /* 0x0000000f180f7220 */ /* 0x040fe20000400000 */
[----:B------:R-:W-:Y:S01]  /*7440*/  FMUL R12, R24, R16 ;  /* 0x00000010180c7220 */ /* 0x000fe20000400000 */
[----:B------:R-:W-:Y:S01]  /*7450*/  FFMA R0, R26, R32, R0 ;  /* 0x000000201a007223 */ /* 0x000fe20000000000 */
[----:B------:R-:W-:Y:S01]  /*7460*/  MOV R8, UR45 ;  /* 0x0000002d00087c02 */ /* 0x000fe20008000f00 */
[----:B------:R-:W-:Y:S01]  /*7470*/  FMUL R13, R24, R17 ;  /* 0x00000011180d7220 */ /* 0x000fe20000400000 */
[----:B------:R-:W-:Y:S01]  /*7480*/  FFMA R2, R26, R33, R2 ;  /* 0x000000211a027223 */ /* 0x000fe20000000002 */
[----:B------:R-:W-:Y:S01]  /*7490*/  FMUL R14, R24, R18 ;  /* 0x00000012180e7220 */ /* 0x000fe20000400000 */
[C---:B------:R-:W-:Y:S01]  /*74a0*/  FFMA R3, R26.reuse, R34, R3 ;  /* 0x000000221a037223 */ /* 0x040fe20000000003 */
[----:B------:R-:W-:Y:S01]  /*74b0*/  FFMA R15, R26, R35, R15 ;  /* 0x000000231a0f7223 */ /* 0x000fe2000000000f */
[----:B------:R-:W-:Y:S01]  /*74c0*/  FMUL R19, R24, R19 ;  /* 0x0000001318137220 */ /* 0x000fe20000400000 */
[----:B------:R-:W-:Y:S01]  /*74d0*/  FFMA R12, R26, R36, R12 ;  /* 0x000000241a0c7223 */ /* 0x000fe2000000000c */
        /* <DEDUP_REMOVED lines=22> */
[----:B------:R-:W-:Y:S02]  /*7640*/  ULEA UR5, UR45, UR44, 0xc ;  /* 0x0000002c2d057291 */ /* 0x000fe4000f8e60ff */
[----:B------:R-:W-:Y:S02]  /*7650*/  UIADD3 UR9, UPT, UPT, UR49, 0x20, URZ ;  /* 0x0000002031097890 */ /* 0x000fe4000fffe0ff */
[----:B------:R-:W-:Y:S01]  /*7660*/  UIADD3 UR8, UPT, UPT, UR5, 0x200, URZ ;  /* 0x0000020005087890 */ /* 0x000fe2000fffe0ff */
[----:B------:R-:W-:Y:S01]  /*7670*/  UMOV UR10, UR50 ;  /* 0x00000032000a7c82 */ /* 0x000fe20008000000 */
[----:B------:R-:W-:Y:S01]  /*7680*/  UMOV UR11, UR36 ;  /* 0x00000024000b7c82 */ /* 0x000fe20008000000 */
[----:B--2---:R-:W-:Y:S04]  /*7690*/  UIADD3 UR4, UP0, UPT, UR6, 0x680, URZ ;  /* 0x0000068006047890 */ /* 0x004fe8000ff1e0ff */
[----:B------:R-:W-:Y:S09]  /*76a0*/  UIADD3.X UR5, UPT, UPT, URZ, UR7, URZ, UP0, !UPT ;  /* 0x00000007ff057290 */ /* 0x000ff200087fe4ff */
[----:B------:R2:W-:Y:S02]  /*76b0*/  UTMASTG.3D [UR8], [UR4] ;  /* 0x00000008040073b5 */ /* 0x0005e40008010000 */
[----:B--2---:R0:W-:Y:S02]  /*76c0*/  UTMACMDFLUSH ;  /* 0x00000000000079b7 */ /* 0x0041e40000000000 */
.L_x_115:
[----:B------:R-:W-:Y:S05]  /*76d0*/  BSYNC.RECONVERGENT B0 ;  /* 0x0000000000007941 */ /* 0x000fea0003800200 */
.L_x_114:
[----:B------:R-:W-:Y:S01]  /*76e0*/  UIADD3 UR4, UPT, UPT, UR45, 0x1, URZ ;  /* 0x000000012d047890 */ /* 0x000fe2000fffe0ff */
[----:B------:R-:W-:Y:S03]  /*76f0*/  BSSY.RECONVERGENT B0, `(.L_x_116) ;  /* 0x0000008000007945 */ /* 0x000fe60003800200 */
[----:B------:R-:W-:Y:S04]  /*7700*/  UISETP.NE.AND UP0, UPT, UR4, 0x3, UPT ;  /* 0x000000030400788c */ /* 0x000fe8000bf05270 */
[----:B------:R-:W-:Y:S02]  /*7710*/  UISETP.EQ.XOR UP1, UPT, UR47, 0x3, !UP0 ;  /* 0x000000032f00788c */ /* 0x000fe4000c722a70 */
[----:B------:R-:W-:Y:S02]  /*7720*/  USEL UR46, UR4, URZ, UP0 ;  /* 0x000000ff042e7287 */ /* 0x000fe40008000000 */
[----:B------:R-:W-:Y:S04]  /*7730*/  USEL UR5, URZ, 0x1, !UP1 ;  /* 0x00000001ff057887 */ /* 0x000fe8000c800000 */
[----:B------:R-:W-:Y:S01]  /*7740*/  ULOP3.LUT UR55, UR55, UR5, URZ, 0x3c, !UPT ;  /* 0x0000000537377292 */ /* 0x000fe2000f8e3cff */
[----:B------:R-:W-:Y:S11]  /*7750*/  @P0 BRA `(.L_x_117) ;  /* 0x0000000000040947 */ /* 0x000ff60003800000 */
[----:B------:R-:W-:Y:S04]  /*7760*/  DEPBAR.LE SB0, 0x1 ;  /* 0x000080400000791a */ /* 0x000fe80000000000 */
.L_x_117:
[----:B------:R-:W-:Y:S05]  /*7770*/  BSYNC.RECONVERGENT B0 ;  /* 0x0000000000007941 */ /* 0x000fea0003800200 */
.L_x_116:
[----:B------:R-:W-:Y:S01]  /*7780*/  BAR.SYNC.DEFER_BLOCKING 0x1, 0x80 ;  /* 0x0042000000007b1d */ /* 0x000fe20000010000 */
[----:B------:R-:W-:Y:S01]  /*7790*/  UISETP.NE.AND UP0, UPT, UR53, -0x2, UPT ;  /* 0xfffffffe3500788c */ /* 0x000fe2000bf05270 */
[----:B------:R-:W-:Y:S08]  /*77a0*/  IADD3 R22, PT, PT, R22, 0x1, RZ ;  /* 0x0000000116167810 */ /* 0x000ff00007ffe0ff */
[----:B------:R-:W-:Y:S05]  /*77b0*/  BRA.U !UP0, `(.L_x_118) ;  /* 0x0000000108287547 */ /* 0x000fea000b800000 */
[----:B------:R-:W-:Y:S01]  /*77c0*/  ISETP.NE.AND P0, PT, R61, RZ, PT ;  /* 0x000000ff3d00720c */ /* 0x000fe20003f05270 */
[----:B------:R-:W-:Y:S01]  /*77d0*/  IMAD.U32 R2, RZ, RZ, UR52 ;  /* 0x00000034ff027e24 */ /* 0x000fe2000f8e00ff */
[----:B------:R-:W-:Y:S01]  /*77e0*/  UIADD3 UR4, UPT, UPT, UR52, 0x1, URZ ;  /* 0x0000000134047890 */ /* 0x000fe2000fffe0ff */
[----:B------:R-:W-:Y:S03]  /*77f0*/  IMAD.U32 R0, RZ, RZ, UR54 ;  /* 0x00000036ff007e24 */ /* 0x000fe6000f8e00ff */
[----:B------:R-:W-:Y:S04]  /*7800*/  UISETP.NE.AND UP0, UPT, UR4, 0x3, UPT ;  /* 0x000000030400788c */ /* 0x000fe8000bf05270 */
[----:B------:R-:W-:Y:S03]  /*7810*/  USEL UR52, UR4, URZ, UP0 ;  /* 0x000000ff04347287 */ /* 0x000fe60008000000 */
[----:B------:R-:W-:Y:S05]  /*7820*/  @P0 LEA R2, R2, UR44, 0x3 ;  /* 0x0000002c02020c11 */ /* 0x000fea000f8e18ff */
[----:B------:R-:W-:Y:S05]  /*7830*/  @P0 VIADD R2, R2, 0x78 ;  /* 0x0000007802020836 */ /* 0x000fea0000000000 */
[----:B------:R-:W-:Y:S04]  /*7840*/  @P0 PRMT R0, R0, 0x654, R2 ;  /* 0x0000065400000816 */ /* 0x000fe80000000002 */
[----:B------:R2:W-:Y:S03]  /*7850*/  @P0 SYNCS.ARRIVE.TRANS64.RED.A1T0 RZ, [R0+URZ], RZ ;  /* 0x000000ff00ff09a7 */ /* 0x0005e600081004ff */
.L_x_118:
[----:B------:R-:W-:Y:S01]  /*7860*/  R2UR UR6, R60 ;  /* 0x000000003c0672ca */ /* 0x000fe200000e0000 */
[----:B------:R-:W-:Y:S01]  /*7870*/  UIADD3 UR53, UPT, UPT, UR53, 0x2, URZ ;  /* 0x0000000235357890 */ /* 0x000fe2000fffe0ff */
[----:B------:R-:W-:Y:S02]  /*7880*/  R2UR UR5, R47 ;  /* 0x000000002f0572ca */ /* 0x000fe400000e0000 */
[----:B------:R-:W-:Y:S02]  /*7890*/  R2UR UR4, R48 ;  /* 0x00000000300472ca */ /* 0x000fe400000e0000 */
[----:B------:R-:W-:Y:S02]  /*78a0*/  R2UR UR36, R58 ;  /* 0x000000003a2472ca */ /* 0x000fe400000e0000 */
[----:B------:R-:W-:Y:S02]  /*78b0*/  ISETP.NE.AND P0, PT, R51, 0x2, PT ;  /* 0x000000023300780c */ /* 0x000fe40003f05270 */
[----:B------:R-:W-:Y:S02]  /*78c0*/  ISETP.NE.AND P1, PT, R22, 0x4, PT ;  /* 0x000000041600780c */ /* 0x000fe40003f25270 */
[----:B------:R-:W-:Y:S01]  /*78d0*/  SEL R2, RZ, 0x1, P0 ;  /* 0x00000001ff027807 */ /* 0x000fe20000000000 */
[----:B------:R-:W-:Y:S01]  /*78e0*/  UISETP.NE.AND UP0, UPT, UR6, URZ, UPT ;  /* 0x000000ff0600728c */ /* 0x000fe2000bf05270 */
[----:B--2---:R-:W-:Y:S01]  /*78f0*/  SEL R0, RZ, 0x1, P1 ;  /* 0x00000001ff007807 */ /* 0x004fe20000800000 */
[----:B------:R-:W-:Y:S01]  /*7900*/  UIADD3 UR26, UPT, UPT, UR37, UR5, URZ ;  /* 0x00000005251a7290 */ /* 0x000fe2000fffe0ff */
[----:B------:R-:W-:Y:S01]  /*7910*/  LOP3.LUT R52, R52, R2, RZ, 0x3c, !PT ;  /* 0x0000000234347212 */ /* 0x000fe200078e3cff */
[----:B------:R-:W-:Y:S01]  /*7920*/  UIADD3 UR25, UPT, UPT, UR38, UR4, URZ ;  /* 0x0000000426197290 */ /* 0x000fe2000fffe0ff */
[----:B------:R-:W-:Y:S02]  /*7930*/  LOP3.LUT R53, R53, R0, RZ, 0x3c, !PT ;  /* 0x0000000035357212 */ /* 0x000fe400078e3cff */
[----:B------:R-:W-:Y:S02]  /*7940*/  SEL R51, R51, RZ, P0 ;  /* 0x000000ff33337207 */ /* 0x000fe40000000000 */
[----:B------:R-:W-:Y:S01]  /*7950*/  SEL R22, R22, RZ, P1 ;  /* 0x000000ff16167207 */ /* 0x000fe20000800000 */
[----:B------:R-:W-:Y:S06]  /*7960*/  BRA.U UP0, `(.L_x_119) ;  /* 0xffffffdd005c7547 */ /* 0x000fec000b83ffff */
[----:B------:R-:W-:-:S13]  /*7970*/  R2UR UR4, R49 ;  /* 0x00000000310472ca */ /* 0x000fda00000e0000 */
[----:B------:R-:W-:-:S09]  /*7980*/  UISETP.NE.AND UP0, UPT, UR4, URZ, UPT ;  /* 0x000000ff0400728c */ /* 0x000fd2000bf05270 */
[----:B------:R-:W-:Y:S05]  /*7990*/  BRA.U !UP0, `(.L_x_120) ;  /* 0x0000000108487547 */ /* 0x000fea000b800000 */
[----:B------:R-:W2:Y:S02]  /*79a0*/  LDCU.64 UR4, c[0x0][0x890] ;  /* 0x00011200ff0477ac */ /* 0x000ea40008000a00 */
[----:B--2---:R-:W-:-:S04]  /*79b0*/  UISETP.NE.U32.AND UP0, UPT, UR4, URZ, UPT ;  /* 0x000000ff0400728c */ /* 0x004fc8000bf05070 */
[----:B------:R-:W-:-:S09]  /*79c0*/  UISETP.NE.AND.EX UP0, UPT, UR5, URZ, UPT, UP0 ;  /* 0x000000ff0500728c */ /* 0x000fd2000bf05300 */
[----:B------:R-:W-:Y:S05]  /*79d0*/  BRA.U UP0, `(.L_x_121) ;  /* 0x00000001000c7547 */ /* 0x000fea000b800000 */
[----:B------:R-:W-:-:S13]  /*79e0*/  FSETP.NEU.AND P0, PT, R26, RZ, PT ;  /* 0x000000ff1a00720b */ /* 0x000fda0003f0d000 */
[----:B------:R-:W-:Y:S05]  /*79f0*/  @!P0 EXIT ;  /* 0x000000000000894d */ /* 0x000fea0003800000 */
[----:B------:R-:W-:Y:S05]  /*7a00*/  BRA `(.L_x_120) ;  /* 0x00000000002c7947 */ /* 0x000fea0003800000 */
.L_x_121:
[----:B------:R-:W-:Y:S01]  /*7a10*/  ISETP.NE.AND P0, PT, R50, RZ, PT ;  /* 0x000000ff3200720c */ /* 0x000fe20003f05270 */
[----:B------:R-:W-:-:S12]  /*7a20*/  BSSY.RECONVERGENT B0, `(.L_x_120) ;  /* 0x0000009000007945 */ /* 0x000fd80003800200 */
[----:B------:R-:W-:Y:S05]  /*7a30*/  @P0 BRA `(.L_x_122) ;  /* 0x0000000000140947 */ /* 0x000fea0003800000 */
[----:B------:R-:W2:Y:S02]  /*7a40*/  LDCU.64 UR4, c[0x0][0x888] ;  /* 0x00011100ff0477ac */ /* 0x000ea40008000a00 */
[----:B--2---:R-:W-:-:S04]  /*7a50*/  ISETP.NE.U32.AND P0, PT, RZ, UR4, PT ;  /* 0x00000004ff007c0c */ /* 0x004fc8000bf05070 */
[----:B------:R-:W-:-:S13]  /*7a60*/  ISETP.NE.AND.EX P0, PT, RZ, UR5, PT, P0 ;  /* 0x00000005ff007c0c */ /* 0x000fda000bf05300 */
[----:B------:R-:W-:Y:S05]  /*7a70*/  @!P0 EXIT ;  /* 0x000000000000894d */ /* 0x000fea0003800000 */
[----:B------:R-:W-:Y:S05]  /*7a80*/  BRA `(.L_x_123) ;  /* 0x0000000000087947 */ /* 0x000fea0003800000 */
.L_x_122:
[----:B------:R-:W-:-:S13]  /*7a90*/  FSETP.NEU.AND P0, PT, R26, RZ, PT ;  /* 0x000000ff1a00720b */ /* 0x000fda0003f0d000 */
[----:B------:R-:W-:Y:S05]  /*7aa0*/  @!P0 EXIT ;  /* 0x000000000000894d */ /* 0x000fea0003800000 */
.L_x_123:
[----:B------:R-:W-:Y:S05]  /*7ab0*/  BSYNC.RECONVERGENT B0 ;  /* 0x0000000000007941 */ /* 0x000fea0003800200 */
.L_x_120:
[----:B------:R-:W-:Y:S01]  /*7ac0*/  ULEA UR4, UR52, UR44, 0x3 ;  /* 0x0000002c34047291 */ /* 0x000fe2000f8e18ff */
[----:B------:R-:W-:-:S04]  /*7ad0*/  DEPBAR.LE SB0, 0x0 ;  /* 0x000080000000791a */ /* 0x000fc80000000000 */
[----:B------:R-:W-:-:S04]  /*7ae0*/  UIADD3 UR4, UPT, UPT, UR4, 0x78, URZ ;  /* 0x0000007804047890 */ /* 0x000fc8000fffe0ff */
[----:B------:R-:W-:-:S09]  /*7af0*/  UPRMT UR4, UR54, 0x654, UR4 ;  /* 0x0000065436047896 */ /* 0x000fd20008000004 */
[----:B------:R-:W-:Y:S01]  /*7b00*/  SYNCS.ARRIVE.TRANS64.RED.A1T0 RZ, [UR4], RZ ;  /* 0x000000ffffff79a7 */ /* 0x000fe20008100404 */
[----:B------:R-:W-:Y:S05]  /*7b10*/  EXIT ;  /* 0x000000000000794d */ /* 0x000fea0003800000 */
.L_x_24:
[----:B--2---:R2:W3:Y:S02]  /*7b20*/  SYNCS.PHASECHK.TRANS64.TRYWAIT P0, [R0+URZ+0x110], R2 ;  /* 0x00011002000075a7 */ /* 0x0044e400080011ff */
[----:B---3--:R-:W-:Y:S05]  /*7b30*/  @!P0 NANOSLEEP.SYNCS 0x989680 ;  /* 0x009896800000895d */ /* 0x008fea0003900000 */
[----:B------:R-:W3:Y:S02]  /*7b40*/  @!P0 SYNCS.PHASECHK.TRANS64 P0, [R0+URZ+0x110], R2 ;  /* 0x00011002000085a7 */ /* 0x000ee400080010ff */
[----:B---3--:R-:W-:Y:S05]  /*7b50*/  @!P0 BRA `(.L_x_24) ;  /* 0xfffffffc00f08947 */ /* 0x008fea000383ffff */
[----:B------:R-:W-:Y:S05]  /*7b60*/  BRA `(.L_x_124) ;  /* 0xffffff9c00b47947 */ /* 0x000fea000383ffff */
.L_x_27:
[----:B-1----:R-:W-:-:S07]  /*7b70*/  MOV R0, UR33 ;  /* 0x0000002100007c02 */ /* 0x002fce0008000f00 */
.L_x_125:
[----:B-1----:R1:W2:Y:S02]  /*7b80*/  SYNCS.PHASECHK.TRANS64.TRYWAIT P0, [R0+URZ+0x30], R3 ;  /* 0x00003003000075a7 */ /* 0x0022a400080011ff */
[----:B--2---:R-:W-:Y:S05]  /*7b90*/  @!P0 NANOSLEEP.SYNCS 0x989680 ;  /* 0x009896800000895d */ /* 0x004fea0003900000 */
[----:B------:R-:W2:Y:S02]  /*7ba0*/  @!P0 SYNCS.PHASECHK.TRANS64 P0, [R0+URZ+0x30], R3 ;  /* 0x00003003000085a7 */ /* 0x000ea400080010ff */
[----:B--2---:R-:W-:Y:S05]  /*7bb0*/  @!P0 BRA `(.L_x_125) ;  /* 0xfffffffc00f08947 */ /* 0x004fea000383ffff */
[----:B------:R-:W-:Y:S05]  /*7bc0*/  BRA `(.L_x_26) ;  /* 0xffffff9c00fc7947 */ /* 0x000fea000383ffff */
.L_x_34:
[----:B-1----:R-:W-:-:S07]  /*7bd0*/  MOV R0, UR33 ;  /* 0x0000002100007c02 */ /* 0x002fce0008000f00 */
.L_x_126:
[----:B-1----:R1:W2:Y:S02]  /*7be0*/  SYNCS.PHASECHK.TRANS64.TRYWAIT P0, [R0+URZ+0x30], R3 ;  /* 0x00003003000075a7 */ /* 0x0022a400080011ff */
[----:B--2---:R-:W-:Y:S05]  /*7bf0*/  @!P0 NANOSLEEP.SYNCS 0x989680 ;  /* 0x009896800000895d */ /* 0x004fea0003900000 */
[----:B------:R-:W2:Y:S02]  /*7c00*/  @!P0 SYNCS.PHASECHK.TRANS64 P0, [R0+URZ+0x30], R3 ;  /* 0x00003003000085a7 */ /* 0x000ea400080010ff */
[----:B--2---:R-:W-:Y:S05]  /*7c10*/  @!P0 BRA `(.L_x_126) ;  /* 0xfffffffc00f08947 */ /* 0x004fea000383ffff */
[----:B------:R-:W-:Y:S05]  /*7c20*/  BRA `(.L_x_33) ;  /* 0xffffffa000f07947 */ /* 0x000fea000383ffff */
.L_x_39:
[----:B-1----:R1:W2:Y:S02]  /*7c30*/  SYNCS.PHASECHK.TRANS64.TRYWAIT P0, [R3+URZ+0xa0], R0 ;  /* 0x0000a000030075a7 */ /* 0x0022a400080011ff */
[----:B--2---:R-:W-:Y:S05]  /*7c40*/  @!P0 NANOSLEEP.SYNCS 0x989680 ;  /* 0x009896800000895d */ /* 0x004fea0003900000 */
[----:B------:R-:W2:Y:S02]  /*7c50*/  @!P0 SYNCS.PHASECHK.TRANS64 P0, [R3+URZ+0xa0], R0 ;  /* 0x0000a000030085a7 */ /* 0x000ea400080010ff */
[----:B--2---:R-:W-:Y:S05]  /*7c60*/  @!P0 BRA `(.L_x_39) ;  /* 0xfffffffc00f08947 */ /* 0x004fea000383ffff */
[----:B------:R-:W-:Y:S05]  /*7c70*/  BRA `(.L_x_127) ;  /* 0xffffffa400c47947 */ /* 0x000fea000383ffff */
.L_x_43:
[----:B------:R-:W-:-:S07]  /*7c80*/  MOV R0, UR4 ;  /* 0x0000000400007c02 */ /* 0x000fce0008000f00 */
.L_x_128:
[----:B-1----:R1:W2:Y:S02]  /*7c90*/  SYNCS.PHASECHK.TRANS64.TRYWAIT P0, [R0+URZ], R2 ;  /* 0x00000002000075a7 */ /* 0x0022a400080011ff */
[----:B--2---:R-:W-:Y:S05]  /*7ca0*/  @!P0 NANOSLEEP.SYNCS 0x989680 ;  /* 0x009896800000895d */ /* 0x004fea0003900000 */
[----:B------:R-:W2:Y:S02]  /*7cb0*/  @!P0 SYNCS.PHASECHK.TRANS64 P0, [R0+URZ], R2 ;  /* 0x00000002000085a7 */ /* 0x000ea400080010ff */
[----:B--2---:R-:W-:Y:S05]  /*7cc0*/  @!P0 BRA `(.L_x_128) ;  /* 0xfffffffc00f08947 */ /* 0x004fea000383ffff */
[----:B------:R-:W-:Y:S05]  /*7cd0*/  BRA `(.L_x_129) ;  /* 0xffffffac00707947 */ /* 0x000fea000383ffff */
.L_x_44:
[----:B------:R-:W-:-:S07]  /*7ce0*/  MOV R0, UR5 ;  /* 0x0000000500007c02 */ /* 0x000fce0008000f00 */
.L_x_130:
[----:B-1----:R1:W2:Y:S02]  /*7cf0*/  SYNCS.PHASECHK.TRANS64.TRYWAIT P0, [R0+URZ], R3 ;  /* 0x00000003000075a7 */ /* 0x0022a400080011ff */
[----:B--2---:R-:W-:Y:S05]  /*7d00*/  @!P0 NANOSLEEP.SYNCS 0x989680 ;  /* 0x009896800000895d */ /* 0x004fea0003900000 */
[----:B------:R-:W2:Y:S02]  /*7d10*/  @!P0 SYNCS.PHASECHK.TRANS64 P0, [R0+URZ], R3 ;  /* 0x00000003000085a7 */ /* 0x000ea400080010ff */
[----:B--2---:R-:W-:Y:S05]  /*7d20*/  @!P0 BRA `(.L_x_130) ;  /* 0xfffffffc00f08947 */ /* 0x004fea000383ffff */
[----:B------:R-:W-:Y:S05]  /*7d30*/  BRA `(.L_x_131) ;  /* 0xffffffac007c7947 */ /* 0x000fea000383ffff */
.L_x_45:
[----:B------:R-:W-:-:S07]  /*7d40*/  MOV R0, UR5 ;  /* 0x0000000500007c02 */ /* 0x000fce0008000f00 */
.L_x_132:
[----:B-1----:R1:W2:Y:S02]  /*7d50*/  SYNCS.PHASECHK.TRANS64.TRYWAIT P0, [R0+URZ], R3 ;  /* 0x00000003000075a7 */ /* 0x0022a400080011ff */
[----:B--2---:R-:W-:Y:S05]  /*7d60*/  @!P0 NANOSLEEP.SYNCS 0x989680 ;  /* 0x009896800000895d */ /* 0x004fea0003900000 */
[----:B------:R-:W2:Y:S02]  /*7d70*/  @!P0 SYNCS.PHASECHK.TRANS64 P0, [R0+URZ], R3 ;  /* 0x00000003000085a7 */ /* 0x000ea400080010ff */
[----:B--2---:R-:W-:Y:S05]  /*7d80*/  @!P0 BRA `(.L_x_132) ;  /* 0xfffffffc00f08947 */ /* 0x004fea000383ffff */
[----:B------:R-:W-:Y:S05]  /*7d90*/  BRA `(.L_x_133) ;  /* 0xffffffac00887947 */ /* 0x000fea000383ffff */
.L_x_46:
[----:B------:R-:W-:-:S07]  /*7da0*/  MOV R0, UR5 ;  /* 0x0000000500007c02 */ /* 0x000fce0008000f00 */
.L_x_134:
[----:B-1----:R1:W2:Y:S02]  /*7db0*/  SYNCS.PHASECHK.TRANS64.TRYWAIT P0, [R0+URZ], R3 ;  /* 0x00000003000075a7 */ /* 0x0022a400080011ff */
[----:B--2---:R-:W-:Y:S05]  /*7dc0*/  @!P0 NANOSLEEP.SYNCS 0x989680 ;  /* 0x009896800000895d */ /* 0x004fea0003900000 */
[----:B------:R-:W2:Y:S02]  /*7dd0*/  @!P0 SYNCS.PHASECHK.TRANS64 P0, [R0+URZ], R3 ;  /* 0x00000003000085a7 */ /* 0x000ea400080010ff */
[----:B--2---:R-:W-:Y:S05]  /*7de0*/  @!P0 BRA `(.L_x_134) ;  /* 0xfffffffc00f08947 */ /* 0x004fea000383ffff */
[----:B------:R-:W-:Y:S05]  /*7df0*/  BRA `(.L_x_135) ;  /* 0xffffffac00947947 */ /* 0x000fea000383ffff */
.L_x_47:
[----:B------:R-:W-:-:S07]  /*7e00*/  MOV R0, UR5 ;  /* 0x0000000500007c02 */ /* 0x000fce0008000f00 */
.L_x_136:
[----:B-1----:R1:W2:Y:S02]  /*7e10*/  SYNCS.PHASECHK.TRANS64.TRYWAIT P0, [R0+URZ], R3 ;  /* 0x00000003000075a7 */ /* 0x0022a400080011ff */
[----:B--2---:R-:W-:Y:S05]  /*7e20*/  @!P0 NANOSLEEP.SYNCS 0x989680 ;  /* 0x009896800000895d */ /* 0x004fea0003900000 */
[----:B------:R-:W2:Y:S02]  /*7e30*/  @!P0 SYNCS.PHASECHK.TRANS64 P0, [R0+URZ], R3 ;  /* 0x00000003000085a7 */ /* 0x000ea400080010ff */
[----:B--2---:R-:W-:Y:S05]  /*7e40*/  @!P0 BRA `(.L_x_136) ;  /* 0xfffffffc00f08947 */ /* 0x004fea000383ffff */
[----:B------:R-:W-:Y:S05]  /*7e50*/  BRA `(.L_x_137) ;  /* 0xffffffac00a07947 */ /* 0x000fea000383ffff */
.L_x_50:
[----:B-1----:R1:W2:Y:S02]  /*7e60*/  SYNCS.PHASECHK.TRANS64.TRYWAIT P0, [R2+URZ+0x100], R4 ;  /* 0x00010004020075a7 */ /* 0x0022a400080011ff */
[----:B--2---:R-:W-:Y:S05]  /*7e70*/  @!P0 NANOSLEEP.SYNCS 0x989680 ;  /* 0x009896800000895d */ /* 0x004fea0003900000 */
[----:B------:R-:W2:Y:S02]  /*7e80*/  @!P0 SYNCS.PHASECHK.TRANS64 P0, [R2+URZ+0x100], R4 ;  /* 0x00010004020085a7 */ /* 0x000ea400080010ff */
[----:B--2---:R-:W-:Y:S05]  /*7e90*/  @!P0 BRA `(.L_x_50) ;  /* 0xfffffffc00f08947 */ /* 0x004fea000383ffff */
[----:B------:R-:W-:Y:S05]  /*7ea0*/  BRA `(.L_x_138) ;  /* 0xffffffac00fc7947 */ /* 0x000fea000383ffff */
.L_x_51:
[----:B------:R-:W-:-:S07]  /*7eb0*/  MOV R2, UR4 ;  /* 0x0000000400027c02 */ /* 0x000fce0008000f00 */
.L_x_139:
[----:B-1----:R1:W2:Y:S02]  /*7ec0*/  SYNCS.PHASECHK.TRANS64.TRYWAIT P0, [R2+URZ+0xb0], R5 ;  /* 0x0000b005020075a7 */ /* 0x0022a400080011ff */
[----:B--2---:R-:W-:Y:S05]  /*7ed0*/  @!P0 NANOSLEEP.SYNCS 0x989680 ;  /* 0x009896800000895d */ /* 0x004fea0003900000 */
[----:B------:R-:W2:Y:S02]  /*7ee0*/  @!P0 SYNCS.PHASECHK.TRANS64 P0, [R2+URZ+0xb0], R5 ;  /* 0x0000b005020085a7 */ /* 0x000ea400080010ff */
[----:B--2---:R-:W-:Y:S05]  /*7ef0*/  @!P0 BRA `(.L_x_139) ;  /* 0xfffffffc00f08947 */ /* 0x004fea000383ffff */
[----:B------:R-:W-:Y:S05]  /*7f00*/  BRA `(.L_x_140) ;  /* 0xffffffb0000c7947 */ /* 0x000fea000383ffff */
.L_x_52:
[----:B-1----:R1:W2:Y:S02]  /*7f10*/  SYNCS.PHASECHK.TRANS64.TRYWAIT P1, [R2+URZ+0xa0], R4 ;  /* 0x0000a004020075a7 */ /* 0x0022a400080211ff */
[----:B--2---:R-:W-:Y:S05]  /*7f20*/  @!P1 NANOSLEEP.SYNCS 0x989680 ;  /* 0x009896800000995d */ /* 0x004fea0003900000 */
[----:B------:R-:W2:Y:S02]  /*7f30*/  @!P1 SYNCS.PHASECHK.TRANS64 P1, [R2+URZ+0xa0], R4 ;  /* 0x0000a004020095a7 */ /* 0x000ea400080210ff */
[----:B--2---:R-:W-:Y:S05]  /*7f40*/  @!P1 BRA `(.L_x_52) ;  /* 0xfffffffc00f09947 */ /* 0x004fea000383ffff */
[----:B------:R-:W-:Y:S05]  /*7f50*/  BRA `(.L_x_141) ;  /* 0xffffffb0003c7947 */ /* 0x000fea000383ffff */
.L_x_55:
[----:B------:R-:W-:-:S07]  /*7f60*/  MOV R0, UR4 ;  /* 0x0000000400007c02 */ /* 0x000fce0008000f00 */
.L_x_142:
[----:B-1----:R1:W2:Y:S02]  /*7f70*/  SYNCS.PHASECHK.TRANS64.TRYWAIT P0, [R0+URZ+0xb0], R2 ;  /* 0x0000b002000075a7 */ /* 0x0022a400080011ff */
[----:B--2---:R-:W-:Y:S05]  /*7f80*/  @!P0 NANOSLEEP.SYNCS 0x989680 ;  /* 0x009896800000895d */ /* 0x004fea0003900000 */
[----:B------:R-:W2:Y:S02]  /*7f90*/  @!P0 SYNCS.PHASECHK.TRANS64 P0, [R0+URZ+0xb0], R2 ;  /* 0x0000b002000085a7 */ /* 0x000ea400080010ff */
[----:B--2---:R-:W-:Y:S05]  /*7fa0*/  @!P0 BRA `(.L_x_142) ;  /* 0xfffffffc00f08947 */ /* 0x004fea000383ffff */
[----:B------:R-:W-:Y:S05]  /*7fb0*/  BRA `(.L_x_54) ;  /* 0xffffffb000907947 */ /* 0x000fea000383ffff */
.L_x_62:
[----:B-1----:R1:W2:Y:S02]  /*7fc0*/  SYNCS.PHASECHK.TRANS64.TRYWAIT P1, [R0+URZ+0xa0], R2 ;  /* 0x0000a002000075a7 */ /* 0x0022a400080211ff */
[----:B--2---:R-:W-:Y:S05]  /*7fd0*/  @!P1 NANOSLEEP.SYNCS 0x989680 ;  /* 0x009896800000995d */ /* 0x004fea0003900000 */
[----:B------:R-:W2:Y:S02]  /*7fe0*/  @!P1 SYNCS.PHASECHK.TRANS64 P1, [R0+URZ+0xa0], R2 ;  /* 0x0000a002000095a7 */ /* 0x000ea400080210ff */
[----:B--2---:R-:W-:Y:S05]  /*7ff0*/  @!P1 BRA `(.L_x_62) ;  /* 0xfffffffc00f09947 */ /* 0x004fea000383ffff */
[----:B------:R-:W-:Y:S05]  /*8000*/  BRA `(.L_x_143) ;  /* 0xffffffb800247947 */ /* 0x000fea000383ffff */
.L_x_63:
[----:B------:R-:W-:-:S07]  /*8010*/  MOV R2, UR46 ;  /* 0x0000002e00027c02 */ /* 0x000fce0008000f00 */
.L_x_144:
[----:B-1----:R1:W2:Y:S02]  /*8020*/  SYNCS.PHASECHK.TRANS64.TRYWAIT P0, [R2+URZ+0xe0], R0 ;  /* 0x0000e000020075a7 */ /* 0x0022a400080011ff */
[----:B--2---:R-:W-:Y:S05]  /*8030*/  @!P0 NANOSLEEP.SYNCS 0x989680 ;  /* 0x009896800000895d */ /* 0x004fea0003900000 */
[----:B------:R-:W2:Y:S02]  /*8040*/  @!P0 SYNCS.PHASECHK.TRANS64 P0, [R2+URZ+0xe0], R0 ;  /* 0x0000e000020085a7 */ /* 0x000ea400080010ff */
[----:B--2---:R-:W-:Y:S05]  /*8050*/  @!P0 BRA `(.L_x_144) ;  /* 0xfffffffc00f08947 */ /* 0x004fea000383ffff */
[----:B------:R-:W-:Y:S05]  /*8060*/  BRA `(.L_x_145) ;  /* 0xffffffb800747947 */ /* 0x000fea000383ffff */
.L_x_66:
[----:B------:R-:W-:Y:S07]  /*8070*/  MOV R0, UR7 ;  /* 0x0000000700007c02 */ /* 0x000fee0008000f00 */
.L_x_146:
[----:B-1----:R1:W2:Y:S02]  /*8080*/  SYNCS.PHASECHK.TRANS64.TRYWAIT P0, [R0+URZ], R2 ;  /* 0x00000002000075a7 */ /* 0x0022a400080011ff */
[----:B--2---:R-:W-:Y:S05]  /*8090*/  @!P0 NANOSLEEP.SYNCS 0x989680 ;  /* 0x009896800000895d */ /* 0x004fea0003900000 */
[----:B------:R-:W2:Y:S02]  /*80a0*/  @!P0 SYNCS.PHASECHK.TRANS64 P0, [R0+URZ], R2 ;  /* 0x00000002000085a7 */ /* 0x000ea400080010ff */
[----:B--2---:R-:W-:Y:S05]  /*80b0*/  @!P0 BRA `(.L_x_146) ;  /* 0xfffffffc00f08947 */ /* 0x004fea000383ffff */
[----:B------:R-:W-:Y:S05]  /*80c0*/  BRA `(.L_x_65) ;  /* 0xffffffb800907947 */ /* 0x000fea000383ffff */
.L_x_69:
[----:B------:R-:W-:-:S07]  /*80d0*/  MOV R0, UR4 ;  /* 0x0000000400007c02 */ /* 0x000fce0008000f00 */
.L_x_147:
[----:B--2---:R2:W4:Y:S02]  /*80e0*/  SYNCS.PHASECHK.TRANS64.TRYWAIT P0, [R0+URZ], R2 ;  /* 0x00000002000075a7 */ /* 0x00452400080011ff */
[----:B----4-:R-:W-:Y:S05]  /*80f0*/  @!P0 NANOSLEEP.SYNCS 0x989680 ;  /* 0x009896800000895d */ /* 0x010fea0003900000 */
[----:B------:R-:W4:Y:S02]  /*8100*/  @!P0 SYNCS.PHASECHK.TRANS64 P0, [R0+URZ], R2 ;  /* 0x00000002000085a7 */ /* 0x000f2400080010ff */
[----:B----4-:R-:W-:Y:S05]  /*8110*/  @!P0 BRA `(.L_x_147) ;  /* 0xfffffffc00f08947 */ /* 0x010fea000383ffff */
[----:B------:R-:W-:Y:S05]  /*8120*/  BRA `(.L_x_148) ;  /* 0xffffffbc00bc7947 */ /* 0x000fea000383ffff */
.L_x_70:
[----:B------:R-:W-:-:S07]  /*8130*/  MOV R0, UR5 ;  /* 0x0000000500007c02 */ /* 0x000fce0008000f00 */
.L_x_149:
[----:B-1----:R1:W2:Y:S02]  /*8140*/  SYNCS.PHASECHK.TRANS64.TRYWAIT P0, [R0+URZ], R3 ;  /* 0x00000003000075a7 */ /* 0x0022a400080011ff */
[----:B--2---:R-:W-:Y:S05]  /*8150*/  @!P0 NANOSLEEP.SYNCS 0x989680 ;  /* 0x009896800000895d */ /* 0x004fea0003900000 */
[----:B------:R-:W2:Y:S02]  /*8160*/  @!P0 SYNCS.PHASECHK.TRANS64 P0, [R0+URZ], R3 ;  /* 0x00000003000085a7 */ /* 0x000ea400080010ff */
[----:B--2---:R-:W-:Y:S05]  /*8170*/  @!P0 BRA `(.L_x_149) ;  /* 0xfffffffc00f08947 */ /* 0x004fea000383ffff */
[----:B------:R-:W-:Y:S05]  /*8180*/  BRA `(.L_x_150) ;  /* 0xffffffbc00c87947 */ /* 0x000fea000383ffff */
.L_x_71:
[----:B------:R-:W-:-:S07]  /*8190*/  MOV R0, UR5 ;  /* 0x0000000500007c02 */ /* 0x000fce0008000f00 */
.L_x_151:
[----:B-1----:R1:W2:Y:S02]  /*81a0*/  SYNCS.PHASECHK.TRANS64.TRYWAIT P0, [R0+URZ], R3 ;  /* 0x00000003000075a7 */ /* 0x0022a400080011ff */
[----:B--2---:R-:W-:Y:S05]  /*81b0*/  @!P0 NANOSLEEP.SYNCS 0x989680 ;  /* 0x009896800000895d */ /* 0x004fea0003900000 */
[----:B------:R-:W2:Y:S02]  /*81c0*/  @!P0 SYNCS.PHASECHK.TRANS64 P0, [R0+URZ], R3 ;  /* 0x00000003000085a7 */ /* 0x000ea400080010ff */
[----:B--2---:R-:W-:Y:S05]  /*81d0*/  @!P0 BRA `(.L_x_151) ;  /* 0xfffffffc00f08947 */ /* 0x004fea000383ffff */
[----:B------:R-:W-:Y:S05]  /*81e0*/  BRA `(.L_x_152) ;  /* 0xffffffbc00d47947 */ /* 0x000fea000383ffff */
.L_x_72:
[----:B-1----:R-:W-:-:S07]  /*81f0*/  MOV R0, UR4 ;  /* 0x0000000400007c02 */ /* 0x002fce0008000f00 */
.L_x_153:
[----:B-1----:R1:W2:Y:S02]  /*8200*/  SYNCS.PHASECHK.TRANS64.TRYWAIT P0, [R0+URZ], R2 ;  /* 0x00000002000075a7 */ /* 0x0022a400080011ff */
[----:B--2---:R-:W-:Y:S05]  /*8210*/  @!P0 NANOSLEEP.SYNCS 0x989680 ;  /* 0x009896800000895d */ /* 0x004fea0003900000 */
[----:B------:R-:W2:Y:S02]  /*8220*/  @!P0 SYNCS.PHASECHK.TRANS64 P0, [R0+URZ], R2 ;  /* 0x00000002000085a7 */ /* 0x000ea400080010ff */
[----:B--2---:R-:W-:Y:S05]  /*8230*/  @!P0 BRA `(.L_x_153) ;  /* 0xfffffffc00f08947 */ /* 0x004fea000383ffff */
[----:B------:R-:W-:Y:S05]  /*8240*/  BRA `(.L_x_154) ;  /* 0xffffffbc00e07947 */ /* 0x000fea000383ffff */
.L_x_77:
[----:B---3--:R3:W1:Y:S02]  /*8250*/  SYNCS.PHASECHK.TRANS64.TRYWAIT P0, [R12+URZ+0xa0], R0 ;  /* 0x0000a0000c0075a7 */ /* 0x00866400080011ff */
[----:B-1----:R-:W-:Y:S05]  /*8260*/  @!P0 NANOSLEEP.SYNCS 0x989680 ;  /* 0x009896800000895d */ /* 0x002fea0003900000 */
[----:B------:R-:W1:Y:S02]  /*8270*/  @!P0 SYNCS.PHASECHK.TRANS64 P0, [R12+URZ+0xa0], R0 ;  /* 0x0000a0000c0085a7 */ /* 0x000e6400080010ff */
[----:B-1----:R-:W-:Y:S05]  /*8280*/  @!P0 BRA `(.L_x_77) ;  /* 0xfffffffc00f08947 */ /* 0x002fea000383ffff */
[----:B------:R-:W-:Y:S05]  /*8290*/  BRA `(.L_x_155) ;  /* 0xffffffc000f07947 */ /* 0x000fea000383ffff */
.L_x_80:
[----:B-1----:R-:W-:Y:S07]  /*82a0*/  MOV R0, UR24 ;  /* 0x0000001800007c02 */ /* 0x002fee0008000f00 */
.L_x_156:
[----:B-1----:R1:W2:Y:S02]  /*82b0*/  SYNCS.PHASECHK.TRANS64.TRYWAIT P2, [R0+URZ+0x98], R6 ;  /* 0x00009806000075a7 */ /* 0x0022a400080411ff */
[----:B--2---:R-:W-:Y:S05]  /*82c0*/  @!P2 NANOSLEEP.SYNCS 0x989680 ;  /* 0x009896800000a95d */ /* 0x004fea0003900000 */
[----:B------:R-:W2:Y:S02]  /*82d0*/  @!P2 SYNCS.PHASECHK.TRANS64 P2, [R0+URZ+0x98], R6 ;  /* 0x000098060000a5a7 */ /* 0x000ea400080410ff */
[----:B--2---:R-:W-:Y:S05]  /*82e0*/  @!P2 BRA `(.L_x_156) ;  /* 0xfffffffc00f0a947 */ /* 0x004fea000383ffff */
[----:B------:R-:W-:Y:S05]  /*82f0*/  BRA `(.L_x_79) ;  /* 0xffffffc800547947 */ /* 0x000fea000383ffff */
.L_x_83:
[----:B------:R-:W-:Y:S07]  /*8300*/  MOV R0, UR4 ;  /* 0x0000000400007c02 */ /* 0x000fee0008000f00 */
.L_x_157:
[----:B-1----:R1:W2:Y:S02]  /*8310*/  SYNCS.PHASECHK.TRANS64.TRYWAIT P0, [R0+URZ+0x78], R9 ;  /* 0x00007809000075a7 */ /* 0x0022a400080011ff */
[----:B--2---:R-:W-:Y:S05]  /*8320*/  @!P0 NANOSLEEP.SYNCS 0x989680 ;  /* 0x009896800000895d */ /* 0x004fea0003900000 */
[----:B------:R-:W2:Y:S02]  /*8330*/  @!P0 SYNCS.PHASECHK.TRANS64 P0, [R0+URZ+0x78], R9 ;  /* 0x00007809000085a7 */ /* 0x000ea400080010ff */
[----:B--2---:R-:W-:Y:S05]  /*8340*/  @!P0 BRA `(.L_x_157) ;  /* 0xfffffffc00f08947 */ /* 0x004fea000383ffff */
[----:B------:R-:W-:Y:S05]  /*8350*/  BRA `(.L_x_158) ;  /* 0xffffffc800b47947 */ /* 0x000fea000383ffff */
.L_x_84:
[----:B------:R-:W-:Y:S07]  /*8360*/  MOV R6, UR5 ;  /* 0x0000000500067c02 */ /* 0x000fee0008000f00 */
.L_x_159:
[----:B-1----:R1:W2:Y:S02]  /*8370*/  SYNCS.PHASECHK.TRANS64.TRYWAIT P0, [R6+URZ+0x78], R0 ;  /* 0x00007800060075a7 */ /* 0x0022a400080011ff */
[----:B--2---:R-:W-:Y:S05]  /*8380*/  @!P0 NANOSLEEP.SYNCS 0x989680 ;  /* 0x009896800000895d */ /* 0x004fea0003900000 */
[----:B------:R-:W2:Y:S02]  /*8390*/  @!P0 SYNCS.PHASECHK.TRANS64 P0, [R6+URZ+0x78], R0 ;  /* 0x00007800060085a7 */ /* 0x000ea400080010ff */
[----:B--2---:R-:W-:Y:S05]  /*83a0*/  @!P0 BRA `(.L_x_159) ;  /* 0xfffffffc00f08947 */ /* 0x004fea000383ffff */
[----:B------:R-:W-:Y:S05]  /*83b0*/  BRA `(.L_x_160) ;  /* 0xffffffcc00107947 */ /* 0x000fea000383ffff */
.L_x_86:
[----:B------:R-:W-:-:S07]  /*83c0*/  MOV R0, UR4 ;  /* 0x0000000400007c02 */ /* 0x000fce0008000f00 */
.L_x_161:
[----:B-1----:R1:W2:Y:S02]  /*83d0*/  SYNCS.PHASECHK.TRANS64.TRYWAIT P0, [R0+URZ], R2 ;  /* 0x00000002000075a7 */ /* 0x0022a400080011ff */
[----:B--2---:R-:W-:Y:S05]  /*83e0*/  @!P0 NANOSLEEP.SYNCS 0x989680 ;  /* 0x009896800000895d */ /* 0x004fea0003900000 */
[----:B------:R-:W2:Y:S02]  /*83f0*/  @!P0 SYNCS.PHASECHK.TRANS64 P0, [R0+URZ], R2 ;  /* 0x00000002000085a7 */ /* 0x000ea400080010ff */
[----:B--2---:R-:W-:Y:S05]  /*8400*/  @!P0 BRA `(.L_x_161) ;  /* 0xfffffffc00f08947 */ /* 0x004fea000383ffff */
[----:B------:R-:W-:Y:S05]  /*8410*/  BRA `(.L_x_162) ;  /* 0xffffffcc00a07947 */ /* 0x000fea000383ffff */
.L_x_87:
[----:B------:R-:W-:-:S07]  /*8420*/  MOV R0, UR5 ;  /* 0x0000000500007c02 */ /* 0x000fce0008000f00 */
.L_x_163:
[----:B-1----:R1:W2:Y:S02]  /*8430*/  SYNCS.PHASECHK.TRANS64.TRYWAIT P0, [R0+URZ], R2 ;  /* 0x00000002000075a7 */ /* 0x0022a400080011ff */
[----:B--2---:R-:W-:Y:S05]  /*8440*/  @!P0 NANOSLEEP.SYNCS 0x989680 ;  /* 0x009896800000895d */ /* 0x004fea0003900000 */
[----:B------:R-:W2:Y:S02]  /*8450*/  @!P0 SYNCS.PHASECHK.TRANS64 P0, [R0+URZ], R2 ;  /* 0x00000002000085a7 */ /* 0x000ea400080010ff */
[----:B--2---:R-:W-:Y:S05]  /*8460*/  @!P0 BRA `(.L_x_163) ;  /* 0xfffffffc00f08947 */ /* 0x004fea000383ffff */
[----:B------:R-:W-:Y:S05]  /*8470*/  BRA `(.L_x_164) ;  /* 0xffffffcc00ac7947 */ /* 0x000fea000383ffff */
.L_x_89:
[----:B-1----:R1:W2:Y:S02]  /*8480*/  SYNCS.PHASECHK.TRANS64.TRYWAIT P0, [R0+URZ+0xa0], R2 ;  /* 0x0000a002000075a7 */ /* 0x0022a400080011ff */
[----:B--2---:R-:W-:Y:S05]  /*8490*/  @!P0 NANOSLEEP.SYNCS 0x989680 ;  /* 0x009896800000895d */ /* 0x004fea0003900000 */
[----:B------:R-:W2:Y:S02]  /*84a0*/  @!P0 SYNCS.PHASECHK.TRANS64 P0, [R0+URZ+0xa0], R2 ;  /* 0x0000a002000085a7 */ /* 0x000ea400080010ff */
[----:B--2---:R-:W-:Y:S05]  /*84b0*/  @!P0 BRA `(.L_x_89) ;  /* 0xfffffffc00f08947 */ /* 0x004fea000383ffff */
[----:B------:R-:W-:Y:S05]  /*84c0*/  BRA `(.L_x_165) ;  /* 0xffffffd000987947 */ /* 0x000fea000383ffff */
.L_x_99:
[----:B-1----:R1:W3:Y:S02]  /*84d0*/  SYNCS.PHASECHK.TRANS64.TRYWAIT P1, [R2+URZ+0x60], R4 ;  /* 0x00006004020075a7 */ /* 0x0022e400080211ff */
[----:B---3--:R-:W-:Y:S05]  /*84e0*/  @!P1 NANOSLEEP.SYNCS 0x989680 ;  /* 0x009896800000995d */ /* 0x008fea0003900000 */
[----:B------:R-:W3:Y:S02]  /*84f0*/  @!P1 SYNCS.PHASECHK.TRANS64 P1, [R2+URZ+0x60], R4 ;  /* 0x00006004020095a7 */ /* 0x000ee400080210ff */
[----:B---3--:R-:W-:Y:S05]  /*8500*/  @!P1 BRA `(.L_x_99) ;  /* 0xfffffffc00f09947 */ /* 0x008fea000383ffff */
[----:B------:R-:W-:Y:S05]  /*8510*/  BRA `(.L_x_98) ;  /* 0xffffffe000087947 */ /* 0x000fea000383ffff */
.L_x_101:
[----:B-1----:R1:W2:Y:S02]  /*8520*/  SYNCS.PHASECHK.TRANS64.TRYWAIT P0, [R27+URZ+0xc0], R3 ;  /* 0x0000c0031b0075a7 */ /* 0x0022a400080011ff */
[----:B--2---:R-:W-:Y:S05]  /*8530*/  @!P0 NANOSLEEP.SYNCS 0x989680 ;  /* 0x009896800000895d */ /* 0x004fea0003900000 */
[----:B------:R-:W2:Y:S02]  /*8540*/  @!P0 SYNCS.PHASECHK.TRANS64 P0, [R27+URZ+0xc0], R3 ;  /* 0x0000c0031b0085a7 */ /* 0x000ea400080010ff */
[----:B--2---:R-:W-:Y:S05]  /*8550*/  @!P0 BRA `(.L_x_101) ;  /* 0xfffffffc00f08947 */ /* 0x004fea000383ffff */
[----:B------:R-:W-:Y:S05]  /*8560*/  BRA `(.L_x_100) ;  /* 0xffffffe000587947 */ /* 0x000fea000383ffff */
.L_x_112:
[----:B-1----:R1:W2:Y:S02]  /*8570*/  SYNCS.PHASECHK.TRANS64.TRYWAIT P0, [R2+URZ+0x60], R63 ;  /* 0x0000603f020075a7 */ /* 0x0022a400080011ff */
[----:B--2---:R-:W-:Y:S05]  /*8580*/  @!P0 NANOSLEEP.SYNCS 0x989680 ;  /* 0x009896800000895d */ /* 0x004fea0003900000 */
[----:B------:R-:W2:Y:S02]  /*8590*/  @!P0 SYNCS.PHASECHK.TRANS64 P0, [R2+URZ+0x60], R63 ;  /* 0x0000603f020085a7 */ /* 0x000ea400080010ff */
[----:B--2---:R-:W-:Y:S05]  /*85a0*/  @!P0 BRA `(.L_x_112) ;  /* 0xfffffffc00f08947 */ /* 0x004fea000383ffff */
[----:B------:R-:W-:Y:S05]  /*85b0*/  BRA `(.L_x_111) ;  /* 0xffffffe8006c7947 */ /* 0x000fea000383ffff */
        .weak           $__internal_0_$__cuda_sm10x_tcgen05_guardrail_trap_col_being_dealloced_not_returned_by_alloc
        .type           $__internal_0_$__cuda_sm10x_tcgen05_guardrail_trap_col_being_dealloced_not_returned_by_alloc,@function
        .size           $__internal_0_$__cuda_sm10x_tcgen05_guardrail_trap_col_being_dealloced_not_returned_by_alloc,($__internal_1_$__cuda_sm10x_tcgen05_guardrail_trap_phase_invalid_during_alloc - $__internal_0_$__cuda_sm10x_tcgen05_guardrail_trap_col_being_dealloced_not_returned_by_alloc)
$__internal_0_$__cuda_sm10x_tcgen05_guardrail_trap_col_being_dealloced_not_returned_by_alloc:
[----:B------:R-:W-:Y:S05]  /*85c0*/  BPT.TRAP 0x1 ;  /* 0x000000040000795c */ /* 0x000fea0000300000 */
[----:B------:R-:W-:-:S04]  /*85d0*/  HFMA2 R3, -RZ, RZ, 0, 0 ;  /* 0x00000000ff037431 */ /* 0x000fc800000001ff */
[----:B------:R-:W-:Y:S05]  /*85e0*/  RET.REL.NODEC R2 `(_ZN7cutlass13device_kernelINS_4gemm6kernel13GemmUniversalIN4cute5tupleIJiiiiEEENS1_10collective13CollectiveMmaINS1_35MainloopSm100TmaUmmaWarpSpecializedILi6ELi2ELi4ENS5_IJNS4_1CILi1EEENSA_ILi8EEESB_EEEEENS5_IJNSA_ILi64EEESF_NSA_ILi128EEEEEENS_6half_tENS5_IJlSB_lEEESI_SJ_NS4_8TiledMMAINS4_8MMA_AtomIJNS4_20SM100_MMA_F16BF16_SSISI_SI_fLi64ELi64ELNS4_4UMMA5MajorE0ELSO_0ELNSN_7ScaleInE0ELSP_0EEEEEENS4_6LayoutINS5_IJSB_SB_SB_EEENS5_IJNSA_ILi0EEESU_SU_EEEEENS5_IJNS4_10UnderscoreESX_SX_EEEEENS4_23SM90_TMA_LOAD_MULTICASTENS4_14ComposedLayoutINS4_7SwizzleILi3ELi4ELi3EEENS4_18smem_ptr_flag_bitsILi16EEENSS_INS5_IJSC_SF_EEENS5_IJSF_SB_EEEEEEEvNS4_8identityENS4_13SM90_TMA_LOADES19_vS1A_EENS_8epilogue10collective18CollectiveEpilogueINS1D_23Sm100TmaWarpSpecializedILi3ELi2ELi16ELb1ELb0EEEJSH_NS5_IJNSS_ISF_SB_EENSS_INSA_ILi32EEESB_EEEEESI_SJ_SI_SJ_NS1D_6fusion15FusionCallbacksIS1H_NS1M_17LinearCombinationISI_fSI_fLNS_15FloatRoundStyleE2EEESH_S1L_JEEENS4_5SM1004TMEM4LOAD26SM100_TMEM_LOAD_16dp256b4xES1B_NS11_INS12_ILi2ELi4ELi3EEES15_NSS_INS5_IJSC_S1J_EEENS5_IJS1J_SB_EEEEEEENS4_17SM75_U32x4_LDSM_NENS4_14SM90_TMA_STOREES20_NS4_17SM90_U32x4_STSM_NENS4_39AutoVectorizingCopyWithAssumedAlignmentILi128EEEEEEvvEEEEvNT_6ParamsE) ;  /* 0xffffff7802847950 */ /* 0x000fea0003c3ffff */
        .weak           $__internal_1_$__cuda_sm10x_tcgen05_guardrail_trap_phase_invalid_during_alloc
        .type           $__internal_1_$__cuda_sm10x_tcgen05_guardrail_trap_phase_invalid_during_alloc,@function
        .size           $__internal_1_$__cuda_sm10x_tcgen05_guardrail_trap_phase_invalid_during_alloc,($__internal_2_$__cuda_sm10x_tcgen05_guardrail_trap_unallocated_columns_being_dealloced - $__internal_1_$__cuda_sm10x_tcgen05_guardrail_trap_phase_invalid_during_alloc)
$__internal_1_$__cuda_sm10x_tcgen05_guardrail_trap_phase_invalid_during_alloc:
[----:B------:R-:W-:Y:S05]  /*85f0*/  BPT.TRAP 0x1 ;  /* 0x000000040000795c */ /* 0x000fea0000300000 */
[----:B------:R-:W-:-:S04]  /*8600*/  MOV R5, 0x0 ;  /* 0x0000000000057802 */ /* 0x000fc80000000f00 */
[----:B------:R-:W-:Y:S05]  /*8610*/  RET.REL.NODEC R4 `(_ZN7cutlass13device_kernelINS_4gemm6kernel13GemmUniversalIN4cute5tupleIJiiiiEEENS1_10collective13CollectiveMmaINS1_35MainloopSm100TmaUmmaWarpSpecializedILi6ELi2ELi4ENS5_IJNS4_1CILi1EEENSA_ILi8EEESB_EEEEENS5_IJNSA_ILi64EEESF_NSA_ILi128EEEEEENS_6half_tENS5_IJlSB_lEEESI_SJ_NS4_8TiledMMAINS4_8MMA_AtomIJNS4_20SM100_MMA_F16BF16_SSISI_SI_fLi64ELi64ELNS4_4UMMA5MajorE0ELSO_0ELNSN_7ScaleInE0ELSP_0EEEEEENS4_6LayoutINS5_IJSB_SB_SB_EEENS5_IJNSA_ILi0EEESU_SU_EEEEENS5_IJNS4_10UnderscoreESX_SX_EEEEENS4_23SM90_TMA_LOAD_MULTICASTENS4_14ComposedLayoutINS4_7SwizzleILi3ELi4ELi3EEENS4_18smem_ptr_flag_bitsILi16EEENSS_INS5_IJSC_SF_EEENS5_IJSF_SB_EEEEEEEvNS4_8identityENS4_13SM90_TMA_LOADES19_vS1A_EENS_8epilogue10collective18CollectiveEpilogueINS1D_23Sm100TmaWarpSpecializedILi3ELi2ELi16ELb1ELb0EEEJSH_NS5_IJNSS_ISF_SB_EENSS_INSA_ILi32EEESB_EEEEESI_SJ_SI_SJ_NS1D_6fusion15FusionCallbacksIS1H_NS1M_17LinearCombinationISI_fSI_fLNS_15FloatRoundStyleE2EEESH_S1L_JEEENS4_5SM1004TMEM4LOAD26SM100_TMEM_LOAD_16dp256b4xES1B_NS11_INS12_ILi2ELi4ELi3EEES15_NSS_INS5_IJSC_S1J_EEENS5_IJS1J_SB_EEEEEEENS4_17SM75_U32x4_LDSM_NENS4_14SM90_TMA_STOREES20_NS4_17SM90_U32x4_STSM_NENS4_39AutoVectorizingCopyWithAssumedAlignmentILi128EEEEEEvvEEEEvNT_6ParamsE) ;  /* 0xffffff7804787950 */ /* 0x000fea0003c3ffff */
        .weak           $__internal_2_$__cuda_sm10x_tcgen05_guardrail_trap_unallocated_columns_being_dealloced
        .type           $__internal_2_$__cuda_sm10x_tcgen05_guardrail_trap_unallocated_columns_being_dealloced,@function
        .size           $__internal_2_$__cuda_sm10x_tcgen05_guardrail_trap_unallocated_columns_being_dealloced,(.L_x_167 - $__internal_2_$__cuda_sm10x_tcgen05_guardrail_trap_unallocated_columns_being_dealloced)
$__internal_2_$__cuda_sm10x_tcgen05_guardrail_trap_unallocated_columns_being_dealloced:
[----:B------:R-:W-:Y:S05]  /*8620*/  BPT.TRAP 0x1 ;  /* 0x000000040000795c */ /* 0x000fea0000300000 */
[----:B------:R-:W-:-:S04]  /*8630*/  HFMA2 R3, -RZ, RZ, 0, 0 ;  /* 0x00000000ff037431 */ /* 0x000fc800000001ff */
[----:B------:R-:W-:Y:S05]  /*8640*/  RET.REL.NODEC R2 `(_ZN7cutlass13device_kernelINS_4gemm6kernel13GemmUniversalIN4cute5tupleIJiiiiEEENS1_10collective13CollectiveMmaINS1_35MainloopSm100TmaUmmaWarpSpecializedILi6ELi2ELi4ENS5_IJNS4_1CILi1EEENSA_ILi8EEESB_EEEEENS5_IJNSA_ILi64EEESF_NSA_ILi128EEEEEENS_6half_tENS5_IJlSB_lEEESI_SJ_NS4_8TiledMMAINS4_8MMA_AtomIJNS4_20SM100_MMA_F16BF16_SSISI_SI_fLi64ELi64ELNS4_4UMMA5MajorE0ELSO_0ELNSN_7ScaleInE0ELSP_0EEEEEENS4_6LayoutINS5_IJSB_SB_SB_EEENS5_IJNSA_ILi0EEESU_SU_EEEEENS5_IJNS4_10UnderscoreESX_SX_EEEEENS4_23SM90_TMA_LOAD_MULTICASTENS4_14ComposedLayoutINS4_7SwizzleILi3ELi4ELi3EEENS4_18smem_ptr_flag_bitsILi16EEENSS_INS5_IJSC_SF_EEENS5_IJSF_SB_EEEEEEEvNS4_8identityENS4_13SM90_TMA_LOADES19_vS1A_EENS_8epilogue10collective18CollectiveEpilogueINS1D_23Sm100TmaWarpSpecializedILi3ELi2ELi16ELb1ELb0EEEJSH_NS5_IJNSS_ISF_SB_EENSS_INSA_ILi32EEESB_EEEEESI_SJ_SI_SJ_NS1D_6fusion15FusionCallbacksIS1H_NS1M_17LinearCombinationISI_fSI_fLNS_15FloatRoundStyleE2EEESH_S1L_JEEENS4_5SM1004TMEM4LOAD26SM100_TMEM_LOAD_16dp256b4xES1B_NS11_INS12_ILi2ELi4ELi3EEES15_NSS_INS5_IJSC_S1J_EEENS5_IJS1J_SB_EEEEEEENS4_17SM75_U32x4_LDSM_NENS4_14SM90_TMA_STOREES20_NS4_17SM90_U32x4_STSM_NENS4_39AutoVectorizingCopyWithAssumedAlignmentILi128EEEEEEvvEEEEvNT_6ParamsE) ;  /* 0xffffff78026c7950 */ /* 0x000fea0003c3ffff */
.L_x_166:
[----:B------:R-:W-:-:S00]  /*8650*/  BRA `(.L_x_166) ;  /* 0xfffffffc00fc7947 */ /* 0x000fc0000383ffff */
[----:B------:R-:W-:-:S00]  /*8660*/  NOP ;  /* 0x0000000000007918 */ /* 0x000fc00000000000 */
        /* <DEDUP_REMOVED lines=9> */
.L_x_167:


//--------------------- .nv.global.init           --------------------------
	.section	.nv.global.init,"aw",@progbits
.nv.global.init:
	.type		$str$27,@object
	.size		$str$27,($str$28 - $str$27)
$str$27:
        /*0000*/ 	.byte	0x28, 0x61, 0x64, 0x64, 0x72, 0x65, 0x73, 0x73, 0x20, 0x26, 0x20, 0x6d, 0x61, 0x73, 0x6b, 0x29
        /*0010*/ 	.byte	0x20, 0x3d, 0x3d, 0x20, 0x30, 0x00
	.type		$str$28,@object
	.size		$str$28,($str$26 - $str$28)
$str$28:
        /*0016*/ 	.byte	0x2f, 0x74, 0x6d, 0x70, 0x2f, 0x63, 0x75, 0x74, 0x6c, 0x61, 0x73, 0x73, 0x5f, 0x73, 0x77, 0x65
        /*0026*/ 	.byte	0x65, 0x70, 0x5f, 0x73, 0x72, 0x63, 0x2f, 0x69, 0x6e, 0x63, 0x6c, 0x75, 0x64, 0x65, 0x2f, 0x63
        /*0036*/ 	.byte	0x75, 0x74, 0x65, 0x2f, 0x70, 0x6f, 0x69, 0x6e, 0x74, 0x65, 0x72, 0x5f, 0x66, 0x6c, 0x61, 0x67
        /*0046*/ 	.byte	0x67, 0x65, 0x64, 0x2e, 0x68, 0x70, 0x70, 0x00
	.type		$str$26,@object
	.size		$str$26,($str$25 - $str$26)
$str$26:
        /*004e*/ 	.byte	0x2f, 0x74, 0x6d, 0x70, 0x2f, 0x63, 0x75, 0x74, 0x6c, 0x61, 0x73, 0x73, 0x5f, 0x73, 0x77, 0x65
        /*005e*/ 	.byte	0x65, 0x70, 0x5f, 0x73, 0x72, 0x63, 0x2f, 0x69, 0x6e, 0x63, 0x6c, 0x75, 0x64, 0x65, 0x2f, 0x63
        /*006e*/ 	.byte	0x75, 0x74, 0x65, 0x2f, 0x61, 0x74, 0x6f, 0x6d, 0x2f, 0x63, 0x6f, 0x70, 0x79, 0x5f, 0x74, 0x72
        /*007e*/ 	.byte	0x61, 0x69, 0x74, 0x73, 0x5f, 0x73, 0x6d, 0x31, 0x30, 0x30, 0x2e, 0x68, 0x70, 0x70, 0x00
	.type		$str$25,@object
	.size		$str$25,(__unnamed_1 - $str$25)
$str$25:
        /*008d*/ 	.byte	0x28, 0x28, 0x75, 0x69, 0x6e, 0x74, 0x33, 0x32, 0x5f, 0x74, 0x28, 0x74, 0x68, 0x72, 0x65, 0x61
        /*009d*/ 	.byte	0x64, 0x49, 0x64, 0x78, 0x2e, 0x78, 0x29, 0x20, 0x2f, 0x20, 0x33, 0x32, 0x29, 0x20, 0x25, 0x20
        /*00ad*/ 	.byte	0x34, 0x29, 0x20, 0x3d, 0x3d, 0x20, 0x28, 0x28, 0x28, 0x74, 0x6d, 0x65, 0x6d, 0x5f, 0x61, 0x64
        /*00bd*/ 	.byte	0x64, 0x72, 0x20, 0x3e, 0x3e, 0x20, 0x31, 0x36, 0x29, 0x20, 0x2f, 0x20, 0x33, 0x32, 0x29, 0x20
        /*00cd*/ 	.byte	0x25, 0x20, 0x34, 0x29, 0x00
	.type		__unnamed_1,@object
	.size		__unnamed_1,(__unnamed_2 - __unnamed_1)
__unnamed_1:
        /*00d2*/ 	.byte	0x61, 0x75, 0x74, 0x6f, 0x20, 0x63, 0x75, 0x74, 0x65, 0x3a, 0x3a, 0x61, 0x73, 0x5f, 0x70, 0x6f
        /* <DEDUP_REMOVED lines=24> */
        /*0262*/ 	.byte	0x3e, 0x3e, 0x3e, 0x5d, 0x00
	.type		__unnamed_2,@object
	.size		__unnamed_2,(.L_2 - __unnamed_2)
__unnamed_2:
        /* <DEDUP_REMOVED lines=46> */
.L_2:


//--------------------- .nv.shared._ZN7cutlass13device_kernelINS_4gemm6kernel13GemmUniversalIN4cute5tupleIJiiiiEEENS1_10collective13CollectiveMmaINS1_35MainloopSm100TmaUmmaWarpSpecializedILi6ELi2ELi4ENS5_IJNS4_1CILi1EEENSA_ILi8EEESB_EEEEENS5_IJNSA_ILi64EEESF_NSA_ILi128EEEEEENS_6half_tENS5_IJlSB_lEEESI_SJ_NS4_8TiledMMAINS4_8MMA_AtomIJNS4_20SM100_MMA_F16BF16_SSISI_SI_fLi64ELi64ELNS4_4UMMA5MajorE0ELSO_0ELNSN_7ScaleInE0ELSP_0EEEEEENS4_6LayoutINS5_IJSB_SB_SB_EEENS5_IJNSA_ILi0EEESU_SU_EEEEENS5_IJNS4_10UnderscoreESX_SX_EEEEENS4_23SM90_TMA_LOAD_MULTICASTENS4_14ComposedLayoutINS4_7SwizzleILi3ELi4ELi3EEENS4_18smem_ptr_flag_bitsILi16EEENSS_INS5_IJSC_SF_EEENS5_IJSF_SB_EEEEEEEvNS4_8identityENS4_13SM90_TMA_LOADES19_vS1A_EENS_8epilogue10collective18CollectiveEpilogueINS1D_23Sm100TmaWarpSpecializedILi3ELi2ELi16ELb1ELb0EEEJSH_NS5_IJNSS_ISF_SB_EENSS_INSA_ILi32EEESB_EEEEESI_SJ_SI_SJ_NS1D_6fusion15FusionCallbacksIS1H_NS1M_17LinearCombinationISI_fSI_fLNS_15FloatRoundStyleE2EEESH_S1L_JEEENS4_5SM1004TMEM4LOAD26SM100_TMEM_LOAD_16dp256b4xES1B_NS11_INS12_ILi2ELi4ELi3EEES15_NSS_INS5_IJSC_S1J_EEENS5_IJS1J_SB_EEEEEEENS4_17SM75_U32x4_LDSM_NENS4_14SM90_TMA_STOREES20_NS4_17SM90_U32x4_STSM_NENS4_39AutoVectorizingCopyWithAssumedAlignmentILi128EEEEEEvvEEEEvNT_6ParamsE --------------------------
	.section	.nv.shared._ZN7cutlass13device_kernelINS_4gemm6kernel13GemmUniversalIN4cute5tupleIJiiiiEEENS1_10collective13CollectiveMmaINS1_35MainloopSm100TmaUmmaWarpSpecializedILi6ELi2ELi4ENS5_IJNS4_1CILi1EEENSA_ILi8EEESB_EEEEENS5_IJNSA_ILi64EEESF_NSA_ILi128EEEEEENS_6half_tENS5_IJlSB_lEEESI_SJ_NS4_8TiledMMAINS4_8MMA_AtomIJNS4_20SM100_MMA_F16BF16_SSISI_SI_fLi64ELi64ELNS4_4UMMA5MajorE0ELSO_0ELNSN_7ScaleInE0ELSP_0EEEEEENS4_6LayoutINS5_IJSB_SB_SB_EEENS5_IJNSA_ILi0EEESU_SU_EEEEENS5_IJNS4_10UnderscoreESX_SX_EEEEENS4_23SM90_TMA_LOAD_MULTICASTENS4_14ComposedLayoutINS4_7SwizzleILi3ELi4ELi3EEENS4_18smem_ptr_flag_bitsILi16EEENSS_INS5_IJSC_SF_EEENS5_IJSF_SB_EEEEEEEvNS4_8identityENS4_13SM90_TMA_LOADES19_vS1A_EENS_8epilogue10collective18CollectiveEpilogueINS1D_23Sm100TmaWarpSpecializedILi3ELi2ELi16ELb1ELb0EEEJSH_NS5_IJNSS_ISF_SB_EENSS_INSA_ILi32EEESB_EEEEESI_SJ_SI_SJ_NS1D_6fusion15FusionCallbacksIS1H_NS1M_17LinearCombinationISI_fSI_fLNS_15FloatRoundStyleE2EEESH_S1L_JEEENS4_5SM1004TMEM4LOAD26SM100_TMEM_LOAD_16dp256b4xES1B_NS11_INS12_ILi2ELi4ELi3EEES15_NSS_INS5_IJSC_S1J_EEENS5_IJS1J_SB_EEEEEEENS4_17SM75_U32x4_LDSM_NENS4_14SM90_TMA_STOREES20_NS4_17SM90_U32x4_STSM_NENS4_39AutoVectorizingCopyWithAssumedAlignmentILi128EEEEEEvvEEEEvNT_6ParamsE,"aw",@nobits
	.sectionflags	@""
	.align	16
	.zero		1024


//--------------------- .nv.shared.reserved.0     --------------------------
	.section	.nv.shared.reserved.0,"aw",@nobits
	.weak		__nv_reservedSMEM_offset_0_alias
	.size		__nv_reservedSMEM_offset_0_alias, 0, 64
	.other		__nv_reservedSMEM_offset_0_alias,@"STO_CUDA_RESERVED_SHARED STV_DEFAULT"
__nv_reservedSMEM_offset_0_alias:
	.zero		0
.nv.shared.reserved.0:
	.zero		64
	.weak		__nv_reservedSMEM_tcgen05_partition
	.type		__nv_reservedSMEM_tcgen05_partition,@object
	.size		__nv_reservedSMEM_tcgen05_partition,(.L_0 - __nv_reservedSMEM_tcgen05_partition)
__nv_reservedSMEM_tcgen05_partition:
	.zero		32
.L_0:


//--------------------- .nv.global                --------------------------
	.section	.nv.global,"aw",@nobits
.nv.global:
	.type		_ZN40_INTERNAL_b422b18e_4_k_cu_7df2f317_214004cute1_E,@object
	.size		_ZN40_INTERNAL_b422b18e_4_k_cu_7df2f317_214004cute1_E,(_ZN40_INTERNAL_b422b18e_4_k_cu_7df2f317_214004cuda3std3__45__cpo6cbeginE - _ZN40_INTERNAL_b422b18e_4_k_cu_7df2f317_214004cute1_E)
_ZN40_INTERNAL_b422b18e_4_k_cu_7df2f317_214004cute1_E:
	.zero		1
	.type		_ZN40_INTERNAL_b422b18e_4_k_cu_7df2f317_214004cuda3std3__45__cpo6cbeginE,@object
	.size		_ZN40_INTERNAL_b422b18e_4_k_cu_7df2f317_214004cuda3std3__45__cpo6cbeginE,(_ZN40_INTERNAL_b422b18e_4_k_cu_7df2f317_214004cuda3std3__48in_placeE - _ZN40_INTERNAL_b422b18e_4_k_cu_7df2f317_214004cuda3std3__45__cpo6cbeginE)
_ZN40_INTERNAL_b422b18e_4_k_cu_7df2f317_214004cuda3std3__45__cpo6cbeginE:
	.zero		1
	.type		_ZN40_INTERNAL_b422b18e_4_k_cu_7df2f317_214004cuda3std3__48in_placeE,@object
	.size		_ZN40_INTERNAL_b422b18e_4_k_cu_7df2f317_214004cuda3std3__48in_placeE,(_ZN40_INTERNAL_b422b18e_4_k_cu_7df2f317_214004cuda3std6ranges3__45__cpo9iter_moveE - _ZN40_INTERNAL_b422b18e_4_k_cu_7df2f317_214004cuda3std3__48in_placeE)
_ZN40_INTERNAL_b422b18e_4_k_cu_7df2f317_214004cuda3std3__48in_placeE:
	.zero		1
	.type		_ZN40_INTERNAL_b422b18e_4_k_cu_7df2f317_214004cuda3std6ranges3__45__cpo9iter_moveE,@object
	.size		_ZN40_INTERNAL_b422b18e_4_k_cu_7df2f317_214004cuda3std6ranges3__45__cpo9iter_moveE,(_ZN40_INTERNAL_b422b18e_4_k_cu_7df2f317_214004cuda3std3__45__cpo5beginE - _ZN40_INTERNAL_b422b18e_4_k_cu_7df2f317_214004cuda3std6ranges3__45__cpo9iter_moveE)
_ZN40_INTERNAL_b422b18e_4_k_cu_7df2f317_214004cuda3std6ranges3__45__cpo9iter_moveE:
	.zero		1
	.type		_ZN40_INTERNAL_b422b18e_4_k_cu_7df2f317_214004cuda3std3__45__cpo5beginE,@object
	.size		_ZN40_INTERNAL_b422b18e_4_k_cu_7df2f317_214004cuda3std3__45__cpo5beginE,(_ZN40_INTERNAL_b422b18e_4_k_cu_7df2f317_214004cuda3std3__442_GLOBAL__N__b422b18e_4_k_cu_7df2f317_214006ignoreE - _ZN40_INTERNAL_b422b18e_4_k_cu_7df2f317_214004cuda3std3__45__cpo5beginE)
_ZN40_INTERNAL_b422b18e_4_k_cu_7df2f317_214004cuda3std3__45__cpo5beginE:
	.zero		1
	.type		_ZN40_INTERNAL_b422b18e_4_k_cu_7df2f317_214004cuda3std3__442_GLOBAL__N__b422b18e_4_k_cu_7df2f317_214006ignoreE,@object
	.size		_ZN40_INTERNAL_b422b18e_4_k_cu_7df2f317_214004cuda3std3__442_GLOBAL__N__b422b18e_4_k_cu_7df2f317_214006ignoreE,(_ZN40_INTERNAL_b422b18e_4_k_cu_7df2f317_214004cute7productE - _ZN40_INTERNAL_b422b18e_4_k_cu_7df2f317_214004cuda3std3__442_GLOBAL__N__b422b18e_4_k_cu_7df2f317_214006ignoreE)
_ZN40_INTERNAL_b422b18e_4_k_cu_7df2f317_214004cuda3std3__442_GLOBAL__N__b422b18e_4_k_cu_7df2f317_214006ignoreE:
	.zero		1
	.type		_ZN40_INTERNAL_b422b18e_4_k_cu_7df2f317_214004cute7productE,@object
	.size		_ZN40_INTERNAL_b422b18e_4_k_cu_7df2f317_214004cute7productE,(_ZN40_INTERNAL_b422b18e_4_k_cu_7df2f317_214004cuda3std3__45__cpo3endE - _ZN40_INTERNAL_b422b18e_4_k_cu_7df2f317_214004cute7productE)
_ZN40_INTERNAL_b422b18e_4_k_cu_7df2f317_214004cute7productE:
	.zero		1
	.type		_ZN40_INTERNAL_b422b18e_4_k_cu_7df2f317_214004cuda3std3__45__cpo3endE,@object
	.size		_ZN40_INTERNAL_b422b18e_4_k_cu_7df2f317_214004cuda3std3__45__cpo3endE,(_ZN40_INTERNAL_b422b18e_4_k_cu_7df2f317_214004cuda3std3__419piecewise_constructE - _ZN40_INTERNAL_b422b18e_4_k_cu_7df2f317_214004cuda3std3__45__cpo3endE)
_ZN40_INTERNAL_b422b18e_4_k_cu_7df2f317_214004cuda3std3__45__cpo3endE:
	.zero		1
	.type		_ZN40_INTERNAL_b422b18e_4_k_cu_7df2f317_214004cuda3std3__419piecewise_constructE,@object
	.size		_ZN40_INTERNAL_b422b18e_4_k_cu_7df2f317_214004cuda3std3__419piecewise_constructE,(_ZN40_INTERNAL_b422b18e_4_k_cu_7df2f317_214004cuda3std3__45__cpo4cendE - _ZN40_INTERNAL_b422b18e_4_k_cu_7df2f317_214004cuda3std3__419piecewise_constructE)
_ZN40_INTERNAL_b422b18e_4_k_cu_7df2f317_214004cuda3std3__419piecewise_constructE:
	.zero		1
	.type		_ZN40_INTERNAL_b422b18e_4_k_cu_7df2f317_214004cuda3std3__45__cpo4cendE,@object
	.size		_ZN40_INTERNAL_b422b18e_4_k_cu_7df2f317_214004cuda3std3__45__cpo4cendE,(_ZN40_INTERNAL_b422b18e_4_k_cu_7df2f317_214004cuda3std6ranges3__45__cpo4swapE - _ZN40_INTERNAL_b422b18e_4_k_cu_7df2f317_214004cuda3std3__45__cpo4cendE)
_ZN40_INTERNAL_b422b18e_4_k_cu_7df2f317_214004cuda3std3__45__cpo4cendE:
	.zero		1
	.type		_ZN40_INTERNAL_b422b18e_4_k_cu_7df2f317_214004cuda3std6ranges3__45__cpo4swapE,@object
	.size		_ZN40_INTERNAL_b422b18e_4_k_cu_7df2f317_214004cuda3std6ranges3__45__cpo4swapE,(.L_10 - _ZN40_INTERNAL_b422b18e_4_k_cu_7df2f317_214004cuda3std6ranges3__45__cpo4swapE)
_ZN40_INTERNAL_b422b18e_4_k_cu_7df2f317_214004cuda3std6ranges3__45__cpo4swapE:
	.zero		1
.L_10:


//--------------------- .nv.constant0._ZN7cutlass13device_kernelINS_4gemm6kernel13GemmUniversalIN4cute5tupleIJiiiiEEENS1_10collective13CollectiveMmaINS1_35MainloopSm100TmaUmmaWarpSpecializedILi6ELi2ELi4ENS5_IJNS4_1CILi1EEENSA_ILi8EEESB_EEEEENS5_IJNSA_ILi64EEESF_NSA_ILi128EEEEEENS_6half_tENS5_IJlSB_lEEESI_SJ_NS4_8TiledMMAINS4_8MMA_AtomIJNS4_20SM100_MMA_F16BF16_SSISI_SI_fLi64ELi64ELNS4_4UMMA5MajorE0ELSO_0ELNSN_7ScaleInE0ELSP_0EEEEEENS4_6LayoutINS5_IJSB_SB_SB_EEENS5_IJNSA_ILi0EEESU_SU_EEEEENS5_IJNS4_10UnderscoreESX_SX_EEEEENS4_23SM90_TMA_LOAD_MULTICASTENS4_14ComposedLayoutINS4_7SwizzleILi3ELi4ELi3EEENS4_18smem_ptr_flag_bitsILi16EEENSS_INS5_IJSC_SF_EEENS5_IJSF_SB_EEEEEEEvNS4_8identityENS4_13SM90_TMA_LOADES19_vS1A_EENS_8epilogue10collective18CollectiveEpilogueINS1D_23Sm100TmaWarpSpecializedILi3ELi2ELi16ELb1ELb0EEEJSH_NS5_IJNSS_ISF_SB_EENSS_INSA_ILi32EEESB_EEEEESI_SJ_SI_SJ_NS1D_6fusion15FusionCallbacksIS1H_NS1M_17LinearCombinationISI_fSI_fLNS_15FloatRoundStyleE2EEESH_S1L_JEEENS4_5SM1004TMEM4LOAD26SM100_TMEM_LOAD_16dp256b4xES1B_NS11_INS12_ILi2ELi4ELi3EEES15_NSS_INS5_IJSC_S1J_EEENS5_IJS1J_SB_EEEEEEENS4_17SM75_U32x4_LDSM_NENS4_14SM90_TMA_STOREES20_NS4_17SM90_U32x4_STSM_NENS4_39AutoVectorizingCopyWithAssumedAlignmentILi128EEEEEEvvEEEEvNT_6ParamsE --------------------------
	.section	.nv.constant0._ZN7cutlass13device_kernelINS_4gemm6kernel13GemmUniversalIN4cute5tupleIJiiiiEEENS1_10collective13CollectiveMmaINS1_35MainloopSm100TmaUmmaWarpSpecializedILi6ELi2ELi4ENS5_IJNS4_1CILi1EEENSA_ILi8EEESB_EEEEENS5_IJNSA_ILi64EEESF_NSA_ILi128EEEEEENS_6half_tENS5_IJlSB_lEEESI_SJ_NS4_8TiledMMAINS4_8MMA_AtomIJNS4_20SM100_MMA_F16BF16_SSISI_SI_fLi64ELi64ELNS4_4UMMA5MajorE0ELSO_0ELNSN_7ScaleInE0ELSP_0EEEEEENS4_6LayoutINS5_IJSB_SB_SB_EEENS5_IJNSA_ILi0EEESU_SU_EEEEENS5_IJNS4_10UnderscoreESX_SX_EEEEENS4_23SM90_TMA_LOAD_MULTICASTENS4_14ComposedLayoutINS4_7SwizzleILi3ELi4ELi3EEENS4_18smem_ptr_flag_bitsILi16EEENSS_INS5_IJSC_SF_EEENS5_IJSF_SB_EEEEEEEvNS4_8identityENS4_13SM90_TMA_LOADES19_vS1A_EENS_8epilogue10collective18CollectiveEpilogueINS1D_23Sm100TmaWarpSpecializedILi3ELi2ELi16ELb1ELb0EEEJSH_NS5_IJNSS_ISF_SB_EENSS_INSA_ILi32EEESB_EEEEESI_SJ_SI_SJ_NS1D_6fusion15FusionCallbacksIS1H_NS1M_17LinearCombinationISI_fSI_fLNS_15FloatRoundStyleE2EEESH_S1L_JEEENS4_5SM1004TMEM4LOAD26SM100_TMEM_LOAD_16dp256b4xES1B_NS11_INS12_ILi2ELi4ELi3EEES15_NSS_INS5_IJSC_S1J_EEENS5_IJS1J_SB_EEEEEEENS4_17SM75_U32x4_LDSM_NENS4_14SM90_TMA_STOREES20_NS4_17SM90_U32x4_STSM_NENS4_39AutoVectorizingCopyWithAssumedAlignmentILi128EEEEEEvvEEEEvNT_6ParamsE,"a",@progbits
	.sectionflags	@""
	.align	4
.nv.constant0._ZN7cutlass13device_kernelINS_4gemm6kernel13GemmUniversalIN4cute5tupleIJiiiiEEENS1_10collective13CollectiveMmaINS1_35MainloopSm100TmaUmmaWarpSpecializedILi6ELi2ELi4ENS5_IJNS4_1CILi1EEENSA_ILi8EEESB_EEEEENS5_IJNSA_ILi64EEESF_NSA_ILi128EEEEEENS_6half_tENS5_IJlSB_lEEESI_SJ_NS4_8TiledMMAINS4_8MMA_AtomIJNS4_20SM100_MMA_F16BF16_SSISI_SI_fLi64ELi64ELNS4_4UMMA5MajorE0ELSO_0ELNSN_7ScaleInE0ELSP_0EEEEEENS4_6LayoutINS5_IJSB_SB_SB_EEENS5_IJNSA_ILi0EEESU_SU_EEEEENS5_IJNS4_10UnderscoreESX_SX_EEEEENS4_23SM90_TMA_LOAD_MULTICASTENS4_14ComposedLayoutINS4_7SwizzleILi3ELi4ELi3EEENS4_18smem_ptr_flag_bitsILi16EEENSS_INS5_IJSC_SF_EEENS5_IJSF_SB_EEEEEEEvNS4_8identityENS4_13SM90_TMA_LOADES19_vS1A_EENS_8epilogue10collective18CollectiveEpilogueINS1D_23Sm100TmaWarpSpecializedILi3ELi2ELi16ELb1ELb0EEEJSH_NS5_IJNSS_ISF_SB_EENSS_INSA_ILi32EEESB_EEEEESI_SJ_SI_SJ_NS1D_6fusion15FusionCallbacksIS1H_NS1M_17LinearCombinationISI_fSI_fLNS_15FloatRoundStyleE2EEESH_S1L_JEEENS4_5SM1004TMEM4LOAD26SM100_TMEM_LOAD_16dp256b4xES1B_NS11_INS12_ILi2ELi4ELi3EEES15_NSS_INS5_IJSC_S1J_EEENS5_IJS1J_SB_EEEEEEENS4_17SM75_U32x4_LDSM_NENS4_14SM90_TMA_STOREES20_NS4_17SM90_U32x4_STSM_NENS4_39AutoVectorizingCopyWithAssumedAlignmentILi128EEEEEEvvEEEEvNT_6ParamsE:
	.zero		2944


//--------------------- SYMBOLS --------------------------

	.type		.nv.reservedSmem.offset0,@object
	.size		.nv.reservedSmem.offset0,0x4
	.type		.nv.reservedSmem.cap,@object
	.size		.nv.reservedSmem.cap,0x4
	.type		__assertfail,@function
